//
// Generated by NVIDIA NVVM Compiler
//
// Compiler Build ID: CL-36424714
// Cuda compilation tools, release 13.0, V13.0.88
// Based on NVVM 20.0.0
//

.version 9.0
.target sm_100
.address_size 64

	// .globl	_Z15get_global_bestPfS_S_S_ii
.global .align 4 .b8 precalc_xorwow_matrix[102400];
.global .align 4 .b8 precalc_xorwow_offset_matrix[102400];
.global .align 4 .b8 mrg32k3aM1[2304];
.global .align 4 .b8 mrg32k3aM2[2304];
.global .align 4 .b8 mrg32k3aM1SubSeq[2016];
.global .align 4 .b8 mrg32k3aM2SubSeq[2016];
.global .align 4 .b8 mrg32k3aM1Seq[2304];
.global .align 4 .b8 mrg32k3aM2Seq[2304];
.const .align 8 .b8 __cr_lgamma_table[72];
.extern .shared .align 16 .b8 active_indexes[];

.visible .entry _Z15get_global_bestPfS_S_S_ii(
	.param .u64 .ptr .align 1 _Z15get_global_bestPfS_S_S_ii_param_0,
	.param .u64 .ptr .align 1 _Z15get_global_bestPfS_S_S_ii_param_1,
	.param .u64 .ptr .align 1 _Z15get_global_bestPfS_S_S_ii_param_2,
	.param .u64 .ptr .align 1 _Z15get_global_bestPfS_S_S_ii_param_3,
	.param .u32 _Z15get_global_bestPfS_S_S_ii_param_4,
	.param .u32 _Z15get_global_bestPfS_S_S_ii_param_5
)
{
	.reg .pred 	%p<16>;
	.reg .b32 	%r<68>;
	.reg .b32 	%f<8>;
	.reg .b64 	%rd<21>;

	ld.param.u64 	%rd5, [_Z15get_global_bestPfS_S_S_ii_param_0];
	ld.param.u64 	%rd7, [_Z15get_global_bestPfS_S_S_ii_param_1];
	ld.param.u64 	%rd6, [_Z15get_global_bestPfS_S_S_ii_param_2];
	ld.param.u64 	%rd8, [_Z15get_global_bestPfS_S_S_ii_param_3];
	ld.param.u32 	%r35, [_Z15get_global_bestPfS_S_S_ii_param_4];
	ld.param.u32 	%r59, [_Z15get_global_bestPfS_S_S_ii_param_5];
	cvta.to.global.u64 	%rd1, %rd8;
	cvta.to.global.u64 	%rd2, %rd7;
	mov.u32 	%r1, %tid.x;
	setp.ge.s32 	%p1, %r1, %r59;
	@%p1 bra 	$L__BB0_3;
	mov.u32 	%r2, %ntid.x;
	mov.u32 	%r38, active_indexes;
	mov.u32 	%r58, %r1;
$L__BB0_2:
	shl.b32 	%r37, %r58, 2;
	add.s32 	%r39, %r38, %r37;
	st.shared.u32 	[%r39], %r58;
	add.s32 	%r58, %r58, %r2;
	setp.lt.s32 	%p2, %r58, %r59;
	@%p2 bra 	$L__BB0_2;
$L__BB0_3:
	bar.sync 	0;
	setp.eq.s32 	%p3, %r59, 1;
	@%p3 bra 	$L__BB0_12;
	mov.u32 	%r5, %ntid.x;
	shl.b32 	%r40, %r1, 2;
	mov.u32 	%r41, active_indexes;
	add.s32 	%r6, %r41, %r40;
	shl.b32 	%r7, %r5, 2;
$L__BB0_5:
	shr.u32 	%r42, %r59, 31;
	add.s32 	%r43, %r59, %r42;
	shr.s32 	%r9, %r43, 1;
	add.s32 	%r62, %r9, %r1;
	setp.gt.s32 	%p4, %r1, %r9;
	@%p4 bra 	$L__BB0_11;
	add.s32 	%r11, %r59, -1;
	shl.b32 	%r14, %r9, 2;
	add.s32 	%r12, %r41, %r14;
	sub.s32 	%r63, %r59, %r62;
	sub.s32 	%r60, %r1, %r9;
	mov.u32 	%r61, %r6;
	mov.u32 	%r64, %r1;
$L__BB0_7:
	or.b32  	%r45, %r60, %r63;
	setp.ne.s32 	%p5, %r45, 0;
	@%p5 bra 	$L__BB0_9;
	bar.sync 	0;
	mov.u32 	%r65, %r12;
	mov.u32 	%r66, %r11;
	bra.uni 	$L__BB0_10;
$L__BB0_9:
	ld.shared.u32 	%r46, [%r61];
	mul.wide.s32 	%rd9, %r46, 4;
	add.s64 	%rd10, %rd2, %rd9;
	ld.global.f32 	%f2, [%rd10];
	add.s32 	%r47, %r61, %r14;
	ld.shared.u32 	%r48, [%r47];
	mul.wide.s32 	%rd11, %r48, 4;
	add.s64 	%rd12, %rd2, %rd11;
	ld.global.f32 	%f3, [%rd12];
	setp.gt.f32 	%p6, %f2, %f3;
	selp.b32 	%r66, %r64, %r62, %p6;
	mov.u32 	%r65, %r61;
$L__BB0_10:
	shl.b32 	%r49, %r66, 2;
	add.s32 	%r51, %r41, %r49;
	ld.shared.u32 	%r52, [%r51];
	st.shared.u32 	[%r65], %r52;
	add.s32 	%r64, %r64, %r5;
	sub.s32 	%r63, %r63, %r5;
	add.s32 	%r62, %r62, %r5;
	add.s32 	%r61, %r61, %r7;
	add.s32 	%r60, %r60, %r5;
	setp.le.s32 	%p7, %r64, %r9;
	@%p7 bra 	$L__BB0_7;
$L__BB0_11:
	and.b32  	%r53, %r59, 1;
	setp.eq.b32 	%p8, %r53, 1;
	shr.s32 	%r54, %r59, 1;
	add.s32 	%r55, %r9, 1;
	selp.b32 	%r59, %r55, %r54, %p8;
	bar.sync 	0;
	setp.ne.s32 	%p9, %r59, 1;
	@%p9 bra 	$L__BB0_5;
$L__BB0_12:
	ld.shared.u32 	%r30, [active_indexes];
	mul.wide.s32 	%rd13, %r30, 4;
	add.s64 	%rd14, %rd2, %rd13;
	ld.global.f32 	%f4, [%rd14];
	ld.global.f32 	%f5, [%rd1];
	setp.leu.f32 	%p10, %f4, %f5;
	setp.ge.s32 	%p11, %r1, %r35;
	or.pred  	%p12, %p10, %p11;
	@%p12 bra 	$L__BB0_15;
	mul.lo.s32 	%r31, %r30, %r35;
	mov.u32 	%r32, %ntid.x;
	cvta.to.global.u64 	%rd3, %rd5;
	cvta.to.global.u64 	%rd4, %rd6;
	mov.u32 	%r67, %r1;
$L__BB0_14:
	add.s32 	%r56, %r31, %r67;
	mul.wide.s32 	%rd15, %r56, 4;
	add.s64 	%rd16, %rd3, %rd15;
	ld.global.f32 	%f6, [%rd16];
	mul.wide.s32 	%rd17, %r67, 4;
	add.s64 	%rd18, %rd4, %rd17;
	st.global.f32 	[%rd18], %f6;
	add.s32 	%r67, %r67, %r32;
	setp.lt.s32 	%p13, %r67, %r35;
	@%p13 bra 	$L__BB0_14;
$L__BB0_15:
	bar.sync 	0;
	setp.ne.s32 	%p14, %r1, 0;
	@%p14 bra 	$L__BB0_18;
	ld.shared.u32 	%r57, [active_indexes];
	mul.wide.s32 	%rd19, %r57, 4;
	add.s64 	%rd20, %rd2, %rd19;
	ld.global.f32 	%f1, [%rd20];
	ld.global.f32 	%f7, [%rd1];
	setp.leu.f32 	%p15, %f1, %f7;
	@%p15 bra 	$L__BB0_18;
	st.global.f32 	[%rd1], %f1;
$L__BB0_18:
	ret;

}
	// .globl	_Z15init_populationPfS_S_S_S_jS_S_ii
.visible .entry _Z15init_populationPfS_S_S_S_jS_S_ii(
	.param .u64 .ptr .align 1 _Z15init_populationPfS_S_S_S_jS_S_ii_param_0,
	.param .u64 .ptr .align 1 _Z15init_populationPfS_S_S_S_jS_S_ii_param_1,
	.param .u64 .ptr .align 1 _Z15init_populationPfS_S_S_S_jS_S_ii_param_2,
	.param .u64 .ptr .align 1 _Z15init_populationPfS_S_S_S_jS_S_ii_param_3,
	.param .u64 .ptr .align 1 _Z15init_populationPfS_S_S_S_jS_S_ii_param_4,
	.param .u32 _Z15init_populationPfS_S_S_S_jS_S_ii_param_5,
	.param .u64 .ptr .align 1 _Z15init_populationPfS_S_S_S_jS_S_ii_param_6,
	.param .u64 .ptr .align 1 _Z15init_populationPfS_S_S_S_jS_S_ii_param_7,
	.param .u32 _Z15init_populationPfS_S_S_S_jS_S_ii_param_8,
	.param .u32 _Z15init_populationPfS_S_S_S_jS_S_ii_param_9
)
{
	.reg .pred 	%p<16>;
	.reg .b32 	%r<76>;
	.reg .b32 	%f<89>;
	.reg .b64 	%rd<51>;

	ld.param.u64 	%rd17, [_Z15init_populationPfS_S_S_S_jS_S_ii_param_0];
	ld.param.u64 	%rd12, [_Z15init_populationPfS_S_S_S_jS_S_ii_param_1];
	ld.param.u64 	%rd18, [_Z15init_populationPfS_S_S_S_jS_S_ii_param_2];
	ld.param.u64 	%rd13, [_Z15init_populationPfS_S_S_S_jS_S_ii_param_3];
	ld.param.u64 	%rd14, [_Z15init_populationPfS_S_S_S_jS_S_ii_param_4];
	ld.param.u32 	%r37, [_Z15init_populationPfS_S_S_S_jS_S_ii_param_5];
	ld.param.u64 	%rd15, [_Z15init_populationPfS_S_S_S_jS_S_ii_param_6];
	ld.param.u64 	%rd16, [_Z15init_populationPfS_S_S_S_jS_S_ii_param_7];
	ld.param.u32 	%r38, [_Z15init_populationPfS_S_S_S_jS_S_ii_param_8];
	cvta.to.global.u64 	%rd1, %rd17;
	cvta.to.global.u64 	%rd2, %rd18;
	mov.u32 	%r1, %ctaid.x;
	mov.u32 	%r2, %ntid.x;
	mov.u32 	%r75, %tid.x;
	setp.ge.s32 	%p1, %r75, %r38;
	@%p1 bra 	$L__BB1_3;
	mad.lo.s32 	%r41, %r1, %r2, %r75;
	add.s32 	%r42, %r41, %r37;
	xor.b32  	%r43, %r42, -1429050551;
	mul.lo.s32 	%r44, %r43, 1099087573;
	add.s32 	%r65, %r44, 5783321;
	xor.b32  	%r68, %r44, 362436069;
	add.s32 	%r69, %r44, 123456789;
	add.s32 	%r64, %r44, -638133224;
	mul.lo.s32 	%r8, %r38, %r1;
	cvta.to.global.u64 	%rd3, %rd13;
	cvta.to.global.u64 	%rd4, %rd12;
	mov.b32 	%r66, -589760388;
	mov.b32 	%r67, -123459836;
	mov.u32 	%r63, %r75;
$L__BB1_2:
	mov.u32 	%r12, %r68;
	mov.u32 	%r68, %r67;
	mov.u32 	%r67, %r66;
	mov.u32 	%r66, %r65;
	shr.u32 	%r45, %r69, 2;
	xor.b32  	%r46, %r45, %r69;
	shl.b32 	%r47, %r66, 4;
	shl.b32 	%r48, %r46, 1;
	xor.b32  	%r49, %r47, %r48;
	xor.b32  	%r50, %r49, %r66;
	xor.b32  	%r65, %r50, %r46;
	add.s32 	%r64, %r64, 362437;
	add.s32 	%r51, %r65, %r64;
	shr.u32 	%r52, %r51, 5;
	mul.hi.u32 	%r53, %r52, 175921861;
	shr.u32 	%r54, %r53, 7;
	mul.lo.s32 	%r55, %r54, 100000;
	sub.s32 	%r56, %r51, %r55;
	cvt.rn.f32.u32 	%f14, %r56;
	div.rn.f32 	%f15, %f14, 0f47C35000;
	fma.rn.f32 	%f16, %f15, 0f42480000, 0f42480000;
	add.s32 	%r57, %r63, %r8;
	mul.wide.u32 	%rd19, %r57, 4;
	add.s64 	%rd20, %rd1, %rd19;
	st.global.f32 	[%rd20], %f16;
	add.s64 	%rd21, %rd3, %rd19;
	st.global.f32 	[%rd21], %f16;
	add.s64 	%rd22, %rd4, %rd19;
	mov.b32 	%r58, 0;
	st.global.u32 	[%rd22], %r58;
	add.s32 	%r63, %r63, %r2;
	setp.lt.s32 	%p2, %r63, %r38;
	mov.u32 	%r69, %r12;
	@%p2 bra 	$L__BB1_2;
$L__BB1_3:
	bar.sync 	0;
	setp.ne.s32 	%p3, %r75, 0;
	@%p3 bra 	$L__BB1_18;
	setp.lt.s32 	%p4, %r38, 1;
	mov.f32 	%f88, 0f00000000;
	@%p4 bra 	$L__BB1_17;
	mul.lo.s32 	%r19, %r38, %r1;
	and.b32  	%r20, %r38, 15;
	setp.lt.u32 	%p5, %r38, 16;
	mov.f32 	%f88, 0f00000000;
	mov.b32 	%r72, 0;
	@%p5 bra 	$L__BB1_8;
	and.b32  	%r72, %r38, 2147483632;
	neg.s32 	%r70, %r72;
	mul.wide.u32 	%rd23, %r19, 4;
	add.s64 	%rd24, %rd23, %rd1;
	add.s64 	%rd49, %rd24, 32;
	mov.f32 	%f88, 0f00000000;
$L__BB1_7:
	.pragma "nounroll";
	ld.global.f32 	%f21, [%rd49+-32];
	fma.rn.f32 	%f22, %f21, %f21, %f88;
	ld.global.f32 	%f23, [%rd49+-28];
	fma.rn.f32 	%f24, %f23, %f23, %f22;
	ld.global.f32 	%f25, [%rd49+-24];
	fma.rn.f32 	%f26, %f25, %f25, %f24;
	ld.global.f32 	%f27, [%rd49+-20];
	fma.rn.f32 	%f28, %f27, %f27, %f26;
	ld.global.f32 	%f29, [%rd49+-16];
	fma.rn.f32 	%f30, %f29, %f29, %f28;
	ld.global.f32 	%f31, [%rd49+-12];
	fma.rn.f32 	%f32, %f31, %f31, %f30;
	ld.global.f32 	%f33, [%rd49+-8];
	fma.rn.f32 	%f34, %f33, %f33, %f32;
	ld.global.f32 	%f35, [%rd49+-4];
	fma.rn.f32 	%f36, %f35, %f35, %f34;
	ld.global.f32 	%f37, [%rd49];
	fma.rn.f32 	%f38, %f37, %f37, %f36;
	ld.global.f32 	%f39, [%rd49+4];
	fma.rn.f32 	%f40, %f39, %f39, %f38;
	ld.global.f32 	%f41, [%rd49+8];
	fma.rn.f32 	%f42, %f41, %f41, %f40;
	ld.global.f32 	%f43, [%rd49+12];
	fma.rn.f32 	%f44, %f43, %f43, %f42;
	ld.global.f32 	%f45, [%rd49+16];
	fma.rn.f32 	%f46, %f45, %f45, %f44;
	ld.global.f32 	%f47, [%rd49+20];
	fma.rn.f32 	%f48, %f47, %f47, %f46;
	ld.global.f32 	%f49, [%rd49+24];
	fma.rn.f32 	%f50, %f49, %f49, %f48;
	ld.global.f32 	%f51, [%rd49+28];
	fma.rn.f32 	%f88, %f51, %f51, %f50;
	add.s32 	%r70, %r70, 16;
	add.s64 	%rd49, %rd49, 64;
	setp.ne.s32 	%p6, %r70, 0;
	@%p6 bra 	$L__BB1_7;
$L__BB1_8:
	setp.eq.s32 	%p7, %r20, 0;
	@%p7 bra 	$L__BB1_17;
	and.b32  	%r26, %r38, 7;
	setp.lt.u32 	%p8, %r20, 8;
	@%p8 bra 	$L__BB1_11;
	add.s32 	%r60, %r72, %r19;
	mul.wide.u32 	%rd25, %r60, 4;
	add.s64 	%rd26, %rd1, %rd25;
	ld.global.f32 	%f53, [%rd26];
	fma.rn.f32 	%f54, %f53, %f53, %f88;
	cvt.u64.u32 	%rd27, %r19;
	cvt.u64.u32 	%rd28, %r72;
	add.s64 	%rd29, %rd28, %rd27;
	shl.b64 	%rd30, %rd29, 2;
	add.s64 	%rd31, %rd1, %rd30;
	ld.global.f32 	%f55, [%rd31+4];
	fma.rn.f32 	%f56, %f55, %f55, %f54;
	ld.global.f32 	%f57, [%rd31+8];
	fma.rn.f32 	%f58, %f57, %f57, %f56;
	ld.global.f32 	%f59, [%rd31+12];
	fma.rn.f32 	%f60, %f59, %f59, %f58;
	ld.global.f32 	%f61, [%rd31+16];
	fma.rn.f32 	%f62, %f61, %f61, %f60;
	ld.global.f32 	%f63, [%rd31+20];
	fma.rn.f32 	%f64, %f63, %f63, %f62;
	ld.global.f32 	%f65, [%rd31+24];
	fma.rn.f32 	%f66, %f65, %f65, %f64;
	ld.global.f32 	%f67, [%rd31+28];
	fma.rn.f32 	%f88, %f67, %f67, %f66;
	add.s32 	%r72, %r72, 8;
$L__BB1_11:
	setp.eq.s32 	%p9, %r26, 0;
	@%p9 bra 	$L__BB1_17;
	and.b32  	%r29, %r38, 3;
	setp.lt.u32 	%p10, %r26, 4;
	@%p10 bra 	$L__BB1_14;
	add.s32 	%r61, %r72, %r19;
	mul.wide.u32 	%rd32, %r61, 4;
	add.s64 	%rd33, %rd1, %rd32;
	ld.global.f32 	%f69, [%rd33];
	fma.rn.f32 	%f70, %f69, %f69, %f88;
	cvt.u64.u32 	%rd34, %r19;
	cvt.u64.u32 	%rd35, %r72;
	add.s64 	%rd36, %rd35, %rd34;
	shl.b64 	%rd37, %rd36, 2;
	add.s64 	%rd38, %rd1, %rd37;
	ld.global.f32 	%f71, [%rd38+4];
	fma.rn.f32 	%f72, %f71, %f71, %f70;
	ld.global.f32 	%f73, [%rd38+8];
	fma.rn.f32 	%f74, %f73, %f73, %f72;
	ld.global.f32 	%f75, [%rd38+12];
	fma.rn.f32 	%f88, %f75, %f75, %f74;
	add.s32 	%r72, %r72, 4;
$L__BB1_14:
	setp.eq.s32 	%p11, %r29, 0;
	@%p11 bra 	$L__BB1_17;
	add.s32 	%r62, %r72, %r19;
	mul.wide.u32 	%rd39, %r62, 4;
	add.s64 	%rd50, %rd1, %rd39;
	neg.s32 	%r74, %r29;
$L__BB1_16:
	.pragma "nounroll";
	ld.global.f32 	%f76, [%rd50];
	fma.rn.f32 	%f88, %f76, %f76, %f88;
	add.s64 	%rd50, %rd50, 4;
	add.s32 	%r74, %r74, 1;
	setp.ne.s32 	%p12, %r74, 0;
	@%p12 bra 	$L__BB1_16;
$L__BB1_17:
	neg.f32 	%f77, %f88;
	mul.wide.u32 	%rd40, %r1, 4;
	add.s64 	%rd41, %rd2, %rd40;
	st.global.f32 	[%rd41], %f77;
	cvta.to.global.u64 	%rd42, %rd14;
	add.s64 	%rd43, %rd42, %rd40;
	st.global.f32 	[%rd43], %f77;
$L__BB1_18:
	setp.ne.s32 	%p13, %r1, 0;
	@%p13 bra 	$L__BB1_23;
	setp.ge.s32 	%p14, %r75, %r38;
	@%p14 bra 	$L__BB1_22;
	cvta.to.global.u64 	%rd44, %rd15;
	mul.wide.u32 	%rd45, %r75, 4;
	add.s64 	%rd11, %rd44, %rd45;
$L__BB1_21:
	mul.wide.s32 	%rd46, %r75, 4;
	add.s64 	%rd47, %rd1, %rd46;
	ld.global.f32 	%f78, [%rd47];
	st.global.f32 	[%rd11], %f78;
	add.s32 	%r75, %r75, %r2;
	setp.lt.s32 	%p15, %r75, %r38;
	@%p15 bra 	$L__BB1_21;
$L__BB1_22:
	ld.global.f32 	%f79, [%rd2];
	cvta.to.global.u64 	%rd48, %rd16;
	st.global.f32 	[%rd48], %f79;
$L__BB1_23:
	ret;

}
	// .globl	_Z15update_particlePfS_S_S_S_jS_fffi
.visible .entry _Z15update_particlePfS_S_S_S_jS_fffi(
	.param .u64 .ptr .align 1 _Z15update_particlePfS_S_S_S_jS_fffi_param_0,
	.param .u64 .ptr .align 1 _Z15update_particlePfS_S_S_S_jS_fffi_param_1,
	.param .u64 .ptr .align 1 _Z15update_particlePfS_S_S_S_jS_fffi_param_2,
	.param .u64 .ptr .align 1 _Z15update_particlePfS_S_S_S_jS_fffi_param_3,
	.param .u64 .ptr .align 1 _Z15update_particlePfS_S_S_S_jS_fffi_param_4,
	.param .u32 _Z15update_particlePfS_S_S_S_jS_fffi_param_5,
	.param .u64 .ptr .align 1 _Z15update_particlePfS_S_S_S_jS_fffi_param_6,
	.param .f32 _Z15update_particlePfS_S_S_S_jS_fffi_param_7,
	.param .f32 _Z15update_particlePfS_S_S_S_jS_fffi_param_8,
	.param .f32 _Z15update_particlePfS_S_S_S_jS_fffi_param_9,
	.param .u32 _Z15update_particlePfS_S_S_S_jS_fffi_param_10
)
{
	.reg .pred 	%p<20>;
	.reg .b32 	%r<88>;
	.reg .b32 	%f<121>;
	.reg .b64 	%rd<35>;

	ld.param.u64 	%rd16, [_Z15update_particlePfS_S_S_S_jS_fffi_param_0];
	ld.param.u32 	%r33, [_Z15update_particlePfS_S_S_S_jS_fffi_param_5];
	ld.param.u32 	%r34, [_Z15update_particlePfS_S_S_S_jS_fffi_param_10];
	cvta.to.global.u64 	%rd1, %rd16;
	mov.u32 	%r76, %tid.x;
	setp.ge.s32 	%p1, %r76, %r34;
	@%p1 bra 	$L__BB2_31;
	ld.param.u64 	%rd34, [_Z15update_particlePfS_S_S_S_jS_fffi_param_6];
	ld.param.u64 	%rd33, [_Z15update_particlePfS_S_S_S_jS_fffi_param_4];
	ld.param.u64 	%rd32, [_Z15update_particlePfS_S_S_S_jS_fffi_param_3];
	ld.param.u64 	%rd31, [_Z15update_particlePfS_S_S_S_jS_fffi_param_2];
	ld.param.u64 	%rd30, [_Z15update_particlePfS_S_S_S_jS_fffi_param_1];
	mov.u32 	%r37, %ctaid.x;
	cvta.to.global.u64 	%rd17, %rd31;
	cvta.to.global.u64 	%rd18, %rd33;
	add.s32 	%r38, %r33, %r37;
	xor.b32  	%r39, %r38, -1429050551;
	mul.lo.s32 	%r40, %r39, 1099087573;
	add.s32 	%r79, %r40, 5783321;
	xor.b32  	%r80, %r40, 362436069;
	add.s32 	%r82, %r40, 123456789;
	add.s32 	%r77, %r40, -638133224;
	mul.lo.s32 	%r6, %r34, %r37;
	mul.wide.u32 	%rd19, %r37, 4;
	add.s64 	%rd2, %rd17, %rd19;
	add.s64 	%rd3, %rd18, %rd19;
	add.s32 	%r7, %r34, -1;
	and.b32  	%r8, %r34, 15;
	and.b32  	%r9, %r34, 7;
	and.b32  	%r10, %r34, -16;
	and.b32  	%r11, %r34, 3;
	neg.s32 	%r12, %r10;
	cvta.to.global.u64 	%rd4, %rd30;
	cvta.to.global.u64 	%rd5, %rd32;
	cvta.to.global.u64 	%rd6, %rd34;
	mov.b32 	%r78, -589760388;
	mov.b32 	%r81, -123459836;
$L__BB2_2:
	mov.u32 	%r15, %r82;
	mov.u32 	%r82, %r81;
	mov.u32 	%r16, %r80;
	mov.u32 	%r81, %r79;
	mov.u32 	%r80, %r78;
	ld.param.f32 	%f111, [_Z15update_particlePfS_S_S_S_jS_fffi_param_9];
	ld.param.f32 	%f110, [_Z15update_particlePfS_S_S_S_jS_fffi_param_8];
	ld.param.f32 	%f109, [_Z15update_particlePfS_S_S_S_jS_fffi_param_7];
	shr.u32 	%r41, %r15, 2;
	xor.b32  	%r42, %r41, %r15;
	shl.b32 	%r43, %r81, 4;
	shl.b32 	%r44, %r42, 1;
	xor.b32  	%r45, %r43, %r44;
	xor.b32  	%r46, %r45, %r81;
	xor.b32  	%r78, %r46, %r42;
	add.s32 	%r47, %r77, %r78;
	add.s32 	%r48, %r47, 362437;
	mul.hi.u32 	%r49, %r48, 703680405;
	shr.u32 	%r50, %r49, 14;
	mul.lo.s32 	%r51, %r50, 100001;
	sub.s32 	%r52, %r48, %r51;
	cvt.rn.f32.u32 	%f22, %r52;
	div.rn.f32 	%f23, %f22, 0f47C35000;
	shr.u32 	%r53, %r16, 2;
	xor.b32  	%r54, %r53, %r16;
	shl.b32 	%r55, %r78, 4;
	shl.b32 	%r56, %r54, 1;
	xor.b32  	%r57, %r56, %r55;
	xor.b32  	%r58, %r57, %r54;
	xor.b32  	%r79, %r58, %r78;
	add.s32 	%r77, %r77, 724874;
	add.s32 	%r59, %r79, %r77;
	mul.hi.u32 	%r60, %r59, 703680405;
	shr.u32 	%r61, %r60, 14;
	mul.lo.s32 	%r62, %r61, 100001;
	sub.s32 	%r63, %r59, %r62;
	cvt.rn.f32.u32 	%f24, %r63;
	div.rn.f32 	%f25, %f24, 0f47C35000;
	add.s32 	%r64, %r76, %r6;
	mul.wide.u32 	%rd20, %r64, 4;
	add.s64 	%rd7, %rd4, %rd20;
	ld.global.f32 	%f26, [%rd7];
	mul.f32 	%f27, %f110, %f23;
	add.s64 	%rd8, %rd5, %rd20;
	ld.global.f32 	%f28, [%rd8];
	add.s64 	%rd9, %rd1, %rd20;
	ld.global.f32 	%f29, [%rd9];
	sub.f32 	%f30, %f28, %f29;
	mul.f32 	%f31, %f27, %f30;
	fma.rn.f32 	%f32, %f109, %f26, %f31;
	mul.f32 	%f33, %f111, %f25;
	mul.wide.s32 	%rd21, %r76, 4;
	add.s64 	%rd22, %rd6, %rd21;
	ld.global.f32 	%f34, [%rd22];
	sub.f32 	%f35, %f34, %f29;
	fma.rn.f32 	%f112, %f33, %f35, %f32;
	st.global.f32 	[%rd7], %f112;
	setp.leu.f32 	%p2, %f112, 0f42A00000;
	@%p2 bra 	$L__BB2_4;
	mov.b32 	%r66, 1117782016;
	st.global.u32 	[%rd7], %r66;
	mov.f32 	%f112, 0f42A00000;
	bra.uni 	$L__BB2_6;
$L__BB2_4:
	setp.geu.f32 	%p3, %f112, 0fC2A00000;
	@%p3 bra 	$L__BB2_6;
	mov.b32 	%r65, -1029701632;
	st.global.u32 	[%rd7], %r65;
	mov.f32 	%f112, 0fC2A00000;
$L__BB2_6:
	ld.global.f32 	%f38, [%rd9];
	add.f32 	%f3, %f112, %f38;
	st.global.f32 	[%rd9], %f3;
	setp.leu.f32 	%p4, %f3, 0f42C80000;
	@%p4 bra 	$L__BB2_8;
	mov.b32 	%r68, 1120403456;
	st.global.u32 	[%rd9], %r68;
	ld.global.f32 	%f41, [%rd7];
	neg.f32 	%f42, %f41;
	st.global.f32 	[%rd7], %f42;
	bra.uni 	$L__BB2_10;
$L__BB2_8:
	setp.geu.f32 	%p5, %f3, 0fC2C80000;
	@%p5 bra 	$L__BB2_10;
	mov.b32 	%r67, -1027080192;
	st.global.u32 	[%rd9], %r67;
	ld.global.f32 	%f39, [%rd7];
	neg.f32 	%f40, %f39;
	st.global.f32 	[%rd7], %f40;
$L__BB2_10:
	bar.sync 	0;
	setp.ne.s32 	%p6, %r76, 0;
	@%p6 bra 	$L__BB2_25;
	setp.lt.u32 	%p7, %r7, 15;
	mov.f32 	%f120, 0f00000000;
	mov.b32 	%r86, 0;
	@%p7 bra 	$L__BB2_14;
	mov.f32 	%f120, 0f00000000;
	mov.u32 	%r83, %r6;
	mov.u32 	%r84, %r12;
$L__BB2_13:
	.pragma "nounroll";
	mul.wide.s32 	%rd23, %r83, 4;
	add.s64 	%rd24, %rd1, %rd23;
	ld.global.f32 	%f46, [%rd24];
	fma.rn.f32 	%f47, %f46, %f46, %f120;
	ld.global.f32 	%f48, [%rd24+4];
	fma.rn.f32 	%f49, %f48, %f48, %f47;
	ld.global.f32 	%f50, [%rd24+8];
	fma.rn.f32 	%f51, %f50, %f50, %f49;
	ld.global.f32 	%f52, [%rd24+12];
	fma.rn.f32 	%f53, %f52, %f52, %f51;
	ld.global.f32 	%f54, [%rd24+16];
	fma.rn.f32 	%f55, %f54, %f54, %f53;
	ld.global.f32 	%f56, [%rd24+20];
	fma.rn.f32 	%f57, %f56, %f56, %f55;
	ld.global.f32 	%f58, [%rd24+24];
	fma.rn.f32 	%f59, %f58, %f58, %f57;
	ld.global.f32 	%f60, [%rd24+28];
	fma.rn.f32 	%f61, %f60, %f60, %f59;
	ld.global.f32 	%f62, [%rd24+32];
	fma.rn.f32 	%f63, %f62, %f62, %f61;
	ld.global.f32 	%f64, [%rd24+36];
	fma.rn.f32 	%f65, %f64, %f64, %f63;
	ld.global.f32 	%f66, [%rd24+40];
	fma.rn.f32 	%f67, %f66, %f66, %f65;
	ld.global.f32 	%f68, [%rd24+44];
	fma.rn.f32 	%f69, %f68, %f68, %f67;
	ld.global.f32 	%f70, [%rd24+48];
	fma.rn.f32 	%f71, %f70, %f70, %f69;
	ld.global.f32 	%f72, [%rd24+52];
	fma.rn.f32 	%f73, %f72, %f72, %f71;
	ld.global.f32 	%f74, [%rd24+56];
	fma.rn.f32 	%f75, %f74, %f74, %f73;
	ld.global.f32 	%f76, [%rd24+60];
	fma.rn.f32 	%f120, %f76, %f76, %f75;
	add.s32 	%r84, %r84, 16;
	add.s32 	%r83, %r83, 16;
	setp.ne.s32 	%p8, %r84, 0;
	mov.u32 	%r86, %r10;
	@%p8 bra 	$L__BB2_13;
$L__BB2_14:
	setp.eq.s32 	%p9, %r8, 0;
	@%p9 bra 	$L__BB2_24;
	add.s32 	%r70, %r8, -1;
	setp.lt.u32 	%p10, %r70, 7;
	@%p10 bra 	$L__BB2_17;
	add.s32 	%r71, %r86, %r6;
	mul.wide.s32 	%rd25, %r71, 4;
	add.s64 	%rd26, %rd1, %rd25;
	ld.global.f32 	%f78, [%rd26];
	fma.rn.f32 	%f79, %f78, %f78, %f120;
	ld.global.f32 	%f80, [%rd26+4];
	fma.rn.f32 	%f81, %f80, %f80, %f79;
	ld.global.f32 	%f82, [%rd26+8];
	fma.rn.f32 	%f83, %f82, %f82, %f81;
	ld.global.f32 	%f84, [%rd26+12];
	fma.rn.f32 	%f85, %f84, %f84, %f83;
	ld.global.f32 	%f86, [%rd26+16];
	fma.rn.f32 	%f87, %f86, %f86, %f85;
	ld.global.f32 	%f88, [%rd26+20];
	fma.rn.f32 	%f89, %f88, %f88, %f87;
	ld.global.f32 	%f90, [%rd26+24];
	fma.rn.f32 	%f91, %f90, %f90, %f89;
	ld.global.f32 	%f92, [%rd26+28];
	fma.rn.f32 	%f120, %f92, %f92, %f91;
	add.s32 	%r86, %r86, 8;
$L__BB2_17:
	setp.eq.s32 	%p11, %r9, 0;
	@%p11 bra 	$L__BB2_24;
	add.s32 	%r72, %r9, -1;
	setp.lt.u32 	%p12, %r72, 3;
	@%p12 bra 	$L__BB2_20;
	add.s32 	%r73, %r86, %r6;
	mul.wide.s32 	%rd27, %r73, 4;
	add.s64 	%rd28, %rd1, %rd27;
	ld.global.f32 	%f94, [%rd28];
	fma.rn.f32 	%f95, %f94, %f94, %f120;
	ld.global.f32 	%f96, [%rd28+4];
	fma.rn.f32 	%f97, %f96, %f96, %f95;
	ld.global.f32 	%f98, [%rd28+8];
	fma.rn.f32 	%f99, %f98, %f98, %f97;
	ld.global.f32 	%f100, [%rd28+12];
	fma.rn.f32 	%f120, %f100, %f100, %f99;
	add.s32 	%r86, %r86, 4;
$L__BB2_20:
	setp.eq.s32 	%p13, %r11, 0;
	@%p13 bra 	$L__BB2_24;
	setp.eq.s32 	%p14, %r11, 1;
	add.s32 	%r74, %r86, %r6;
	mul.wide.s32 	%rd29, %r74, 4;
	add.s64 	%rd10, %rd1, %rd29;
	ld.global.f32 	%f101, [%rd10];
	fma.rn.f32 	%f120, %f101, %f101, %f120;
	@%p14 bra 	$L__BB2_24;
	setp.eq.s32 	%p15, %r11, 2;
	ld.global.f32 	%f102, [%rd10+4];
	fma.rn.f32 	%f120, %f102, %f102, %f120;
	@%p15 bra 	$L__BB2_24;
	ld.global.f32 	%f103, [%rd10+8];
	fma.rn.f32 	%f120, %f103, %f103, %f120;
$L__BB2_24:
	neg.f32 	%f104, %f120;
	st.global.f32 	[%rd2], %f104;
$L__BB2_25:
	bar.sync 	0;
	ld.global.f32 	%f105, [%rd2];
	ld.global.f32 	%f106, [%rd3];
	setp.leu.f32 	%p16, %f105, %f106;
	@%p16 bra 	$L__BB2_27;
	ld.global.f32 	%f107, [%rd9];
	st.global.f32 	[%rd8], %f107;
$L__BB2_27:
	setp.ne.s32 	%p17, %r76, 0;
	bar.sync 	0;
	@%p17 bra 	$L__BB2_30;
	ld.global.f32 	%f18, [%rd2];
	ld.global.f32 	%f108, [%rd3];
	setp.leu.f32 	%p18, %f18, %f108;
	@%p18 bra 	$L__BB2_30;
	st.global.f32 	[%rd3], %f18;
$L__BB2_30:
	mov.u32 	%r75, %ntid.x;
	add.s32 	%r76, %r76, %r75;
	setp.lt.s32 	%p19, %r76, %r34;
	@%p19 bra 	$L__BB2_2;
$L__BB2_31:
	ret;

}


// ===== COMPILED SASS (sm_100) =====

	.target	sm_100

	.elftype	@"ET_EXEC"


//--------------------- .note.nv.tkinfo           --------------------------
	.section	.note.nv.tkinfo,"",@"SHT_NOTE"
	.sectionflags	@"SHF_NOTE_NV_TKINFO"
	.tkinfo
        /*0018*/ 	.word	0x00000002
        /*0030*/ 	.string	""
        /*0030*/ 	.string	"ptxas"
        /*0030*/ 	.string	"Cuda compilation tools, release 13.0, V13.0.88"
        /*0030*/ 	.string	"Build cuda_13.0.r13.0/compiler.36424714_0"
        /*0030*/ 	.string	"-arch sm_100 -m 64 "



//--------------------- .note.nv.cuinfo           --------------------------
	.section	.note.nv.cuinfo,"",@"SHT_NOTE"
	.sectionflags	@"SHF_NOTE_NV_CUINFO"
        /*0018*/ 	.short	0x0002
        /*001a*/ 	.short	0x0064
        /*001c*/ 	.short	0x0082
	.zero		2


//--------------------- .nv.info                  --------------------------
	.section	.nv.info,"",@"SHT_CUDA_INFO"
	.align	4


	//----- nvinfo : EIATTR_REGCOUNT
	.align		4
        /*0000*/ 	.byte	0x04, 0x2f
        /*0002*/ 	.short	(.L_10 - .L_9)
	.align		4
.L_9:
        /*0004*/ 	.word	index@(_Z15get_global_bestPfS_S_S_ii)
        /*0008*/ 	.word	0x00000016


	//----- nvinfo : EIATTR_FRAME_SIZE
	.align		4
.L_10:
        /*000c*/ 	.byte	0x04, 0x11
        /*000e*/ 	.short	(.L_12 - .L_11)
	.align		4
.L_11:
        /*0010*/ 	.word	index@(_Z15get_global_bestPfS_S_S_ii)
        /*0014*/ 	.word	0x00000000


	//----- nvinfo : EIATTR_REGCOUNT
	.align		4
.L_12:
        /*0018*/ 	.byte	0x04, 0x2f
        /*001a*/ 	.short	(.L_14 - .L_13)
	.align		4
.L_13:
        /*001c*/ 	.word	index@(_Z15init_populationPfS_S_S_S_jS_S_ii)
        /*0020*/ 	.word	0x0000001e


	//----- nvinfo : EIATTR_FRAME_SIZE
	.align		4
.L_14:
        /*0024*/ 	.byte	0x04, 0x11
        /*0026*/ 	.short	(.L_16 - .L_15)
	.align		4
.L_15:
        /*0028*/ 	.word	index@($__internal_1_$__cuda_sm3x_div_rn_noftz_f32_slowpath)
        /*002c*/ 	.word	0x00000000


	//----- nvinfo : EIATTR_FRAME_SIZE
	.align		4
.L_16:
        /*0030*/ 	.byte	0x04, 0x11
        /*0032*/ 	.short	(.L_18 - .L_17)
	.align		4
.L_17:
        /*0034*/ 	.word	index@(_Z15init_populationPfS_S_S_S_jS_S_ii)
        /*0038*/ 	.word	0x00000000


	//----- nvinfo : EIATTR_REGCOUNT
	.align		4
.L_18:
        /*003c*/ 	.byte	0x04, 0x2f
        /*003e*/ 	.short	(.L_20 - .L_19)
	.align		4
.L_19:
        /*0040*/ 	.word	index@(_Z15update_particlePfS_S_S_S_jS_fffi)
        /*0044*/ 	.word	0x00000020


	//----- nvinfo : EIATTR_FRAME_SIZE
	.align		4
.L_20:
        /*0048*/ 	.byte	0x04, 0x11
        /*004a*/ 	.short	(.L_22 - .L_21)
	.align		4
.L_21:
        /*004c*/ 	.word	index@($__internal_0_$__cuda_sm3x_div_rn_noftz_f32_slowpath)
        /*0050*/ 	.word	0x00000000


	//----- nvinfo : EIATTR_FRAME_SIZE
	.align		4
.L_22:
        /*0054*/ 	.byte	0x04, 0x11
        /*0056*/ 	.short	(.L_24 - .L_23)
	.align		4
.L_23:
        /*0058*/ 	.word	index@(_Z15update_particlePfS_S_S_S_jS_fffi)
        /*005c*/ 	.word	0x00000000


	//----- nvinfo : EIATTR_MIN_STACK_SIZE
	.align		4
.L_24:
        /*0060*/ 	.byte	0x04, 0x12
        /*0062*/ 	.short	(.L_26 - .L_25)
	.align		4
.L_25:
        /*0064*/ 	.word	index@(_Z15update_particlePfS_S_S_S_jS_fffi)
        /*0068*/ 	.word	0x00000000


	//----- nvinfo : EIATTR_MIN_STACK_SIZE
	.align		4
.L_26:
        /*006c*/ 	.byte	0x04, 0x12
        /*006e*/ 	.short	(.L_28 - .L_27)
	.align		4
.L_27:
        /*0070*/ 	.word	index@(_Z15init_populationPfS_S_S_S_jS_S_ii)
        /*0074*/ 	.word	0x00000000


	//----- nvinfo : EIATTR_MIN_STACK_SIZE
	.align		4
.L_28:
        /*0078*/ 	.byte	0x04, 0x12
        /*007a*/ 	.short	(.L_30 - .L_29)
	.align		4
.L_29:
        /*007c*/ 	.word	index@(_Z15get_global_bestPfS_S_S_ii)
        /*0080*/ 	.word	0x00000000
.L_30:


//--------------------- .nv.compat                --------------------------
	.section	.nv.compat,"",@"SHT_CUDA_COMPAT_INFO"
	.align	4
        /*0000*/ 	.byte	0x02, 0x09, 0x00, 0x00, 0x02, 0x02, 0x01, 0x00, 0x02, 0x05, 0x05, 0x00, 0x03, 0x07, 0x01, 0x01
        /*0010*/ 	.byte	0x02, 0x03, 0x00, 0x00, 0x02, 0x06, 0x01, 0x00, 0x04, 0x0b, 0x08, 0x00, 0x01, 0x00, 0x00, 0x00
        /*0020*/ 	.byte	0x00, 0x00, 0x00, 0x00


//--------------------- .nv.info._Z15update_particlePfS_S_S_S_jS_fffi --------------------------
	.section	.nv.info._Z15update_particlePfS_S_S_S_jS_fffi,"",@"SHT_CUDA_INFO"
	.sectionflags	@""
	.align	4


	//----- nvinfo : EIATTR_CUDA_API_VERSION
	.align		4
        /*0000*/ 	.byte	0x04, 0x37
        /*0002*/ 	.short	(.L_32 - .L_31)
.L_31:
        /*0004*/ 	.word	0x00000082


	//----- nvinfo : EIATTR_KPARAM_INFO
	.align		4
.L_32:
        /*0008*/ 	.byte	0x04, 0x17
        /*000a*/ 	.short	(.L_34 - .L_33)
.L_33:
        /*000c*/ 	.word	0x00000000
        /*0010*/ 	.short	0x000a
        /*0012*/ 	.short	0x0044
        /*0014*/ 	.byte	0x00, 0xf0, 0x11, 0x00


	//----- nvinfo : EIATTR_KPARAM_INFO
	.align		4
.L_34:
        /*0018*/ 	.byte	0x04, 0x17
        /*001a*/ 	.short	(.L_36 - .L_35)
.L_35:
        /*001c*/ 	.word	0x00000000
        /*0020*/ 	.short	0x0009
        /*0022*/ 	.short	0x0040
        /*0024*/ 	.byte	0x00, 0xf0, 0x11, 0x00


	//----- nvinfo : EIATTR_KPARAM_INFO
	.align		4
.L_36:
        /*0028*/ 	.byte	0x04, 0x17
        /*002a*/ 	.short	(.L_38 - .L_37)
.L_37:
        /*002c*/ 	.word	0x00000000
        /*0030*/ 	.short	0x0008
        /*0032*/ 	.short	0x003c
        /*0034*/ 	.byte	0x00, 0xf0, 0x11, 0x00


	//----- nvinfo : EIATTR_KPARAM_INFO
	.align		4
.L_38:
        /*0038*/ 	.byte	0x04, 0x17
        /*003a*/ 	.short	(.L_40 - .L_39)
.L_39:
        /*003c*/ 	.word	0x00000000
        /*0040*/ 	.short	0x0007
        /*0042*/ 	.short	0x0038
        /*0044*/ 	.byte	0x00, 0xf0, 0x11, 0x00


	//----- nvinfo : EIATTR_KPARAM_INFO
	.align		4
.L_40:
        /*0048*/ 	.byte	0x04, 0x17
        /*004a*/ 	.short	(.L_42 - .L_41)
.L_41:
        /*004c*/ 	.word	0x00000000
        /*0050*/ 	.short	0x0006
        /*0052*/ 	.short	0x0030
        /*0054*/ 	.byte	0x00, 0xf5, 0x21, 0x00


	//----- nvinfo : EIATTR_KPARAM_INFO
	.align		4
.L_42:
        /*0058*/ 	.byte	0x04, 0x17
        /*005a*/ 	.short	(.L_44 - .L_43)
.L_43:
        /*005c*/ 	.word	0x00000000
        /*0060*/ 	.short	0x0005
        /*0062*/ 	.short	0x0028
        /*0064*/ 	.byte	0x00, 0xf0, 0x11, 0x00


	//----- nvinfo : EIATTR_KPARAM_INFO
	.align		4
.L_44:
        /*0068*/ 	.byte	0x04, 0x17
        /*006a*/ 	.short	(.L_46 - .L_45)
.L_45:
        /*006c*/ 	.word	0x00000000
        /*0070*/ 	.short	0x0004
        /*0072*/ 	.short	0x0020
        /*0074*/ 	.byte	0x00, 0xf5, 0x21, 0x00


	//----- nvinfo : EIATTR_KPARAM_INFO
	.align		4
.L_46:
        /*0078*/ 	.byte	0x04, 0x17
        /*007a*/ 	.short	(.L_48 - .L_47)
.L_47:
        /*007c*/ 	.word	0x00000000
        /*0080*/ 	.short	0x0003
        /*0082*/ 	.short	0x0018
        /*0084*/ 	.byte	0x00, 0xf5, 0x21, 0x00


	//----- nvinfo : EIATTR_KPARAM_INFO
	.align		4
.L_48:
        /*0088*/ 	.byte	0x04, 0x17
        /*008a*/ 	.short	(.L_50 - .L_49)
.L_49:
        /*008c*/ 	.word	0x00000000
        /*0090*/ 	.short	0x0002
        /*0092*/ 	.short	0x0010
        /*0094*/ 	.byte	0x00, 0xf5, 0x21, 0x00


	//----- nvinfo : EIATTR_KPARAM_INFO
	.align		4
.L_50:
        /*0098*/ 	.byte	0x04, 0x17
        /*009a*/ 	.short	(.L_52 - .L_51)
.L_51:
        /*009c*/ 	.word	0x00000000
        /*00a0*/ 	.short	0x0001
        /*00a2*/ 	.short	0x0008
        /*00a4*/ 	.byte	0x00, 0xf5, 0x21, 0x00


	//----- nvinfo : EIATTR_KPARAM_INFO
	.align		4
.L_52:
        /*00a8*/ 	.byte	0x04, 0x17
        /*00aa*/ 	.short	(.L_54 - .L_53)
.L_53:
        /*00ac*/ 	.word	0x00000000
        /*00b0*/ 	.short	0x0000
        /*00b2*/ 	.short	0x0000
        /*00b4*/ 	.byte	0x00, 0xf5, 0x21, 0x00


	//----- nvinfo : EIATTR_SPARSE_MMA_MASK
	.align		4
.L_54:
        /*00b8*/ 	.byte	0x03, 0x50
        /*00ba*/ 	.short	0x0000


	//----- nvinfo : EIATTR_MAXREG_COUNT
	.align		4
        /*00bc*/ 	.byte	0x03, 0x1b
        /*00be*/ 	.short	0x00ff


	//----- nvinfo : EIATTR_NUM_BARRIERS
	.align		4
        /*00c0*/ 	.byte	0x02, 0x4c
        /*00c2*/ 	.byte	0x01
	.zero		1


	//----- nvinfo : EIATTR_MERCURY_ISA_VERSION
	.align		4
        /*00c4*/ 	.byte	0x03, 0x5f
        /*00c6*/ 	.short	0x0101


	//----- nvinfo : EIATTR_VRC_CTA_INIT_COUNT
	.align		4
        /*00c8*/ 	.byte	0x02, 0x4a
	.zero		1
	.zero		1


	//----- nvinfo : EIATTR_EXIT_INSTR_OFFSETS
	.align		4
        /*00cc*/ 	.byte	0x04, 0x1c
        /*00ce*/ 	.short	(.L_56 - .L_55)


	//   ....[0]....
.L_55:
        /*00d0*/ 	.word	0x00000040


	//   ....[1]....
        /*00d4*/ 	.word	0x00001160


	//----- nvinfo : EIATTR_CRS_STACK_SIZE
	.align		4
.L_56:
        /*00d8*/ 	.byte	0x04, 0x1e
        /*00da*/ 	.short	(.L_58 - .L_57)
.L_57:
        /*00dc*/ 	.word	0x00000000


	//----- nvinfo : EIATTR_CBANK_PARAM_SIZE
	.align		4
.L_58:
        /*00e0*/ 	.byte	0x03, 0x19
        /*00e2*/ 	.short	0x0048


	//----- nvinfo : EIATTR_PARAM_CBANK
	.align		4
        /*00e4*/ 	.byte	0x04, 0x0a
        /*00e6*/ 	.short	(.L_60 - .L_59)
	.align		4
.L_59:
        /*00e8*/ 	.word	index@(.nv.constant0._Z15update_particlePfS_S_S_S_jS_fffi)
        /*00ec*/ 	.short	0x0380
        /*00ee*/ 	.short	0x0048


	//----- nvinfo : EIATTR_SW_WAR
	.align		4
.L_60:
        /*00f0*/ 	.byte	0x04, 0x36
        /*00f2*/ 	.short	(.L_62 - .L_61)
.L_61:
        /*00f4*/ 	.word	0x00000008
.L_62:


//--------------------- .nv.info._Z15init_populationPfS_S_S_S_jS_S_ii --------------------------
	.section	.nv.info._Z15init_populationPfS_S_S_S_jS_S_ii,"",@"SHT_CUDA_INFO"
	.sectionflags	@""
	.align	4


	//----- nvinfo : EIATTR_CUDA_API_VERSION
	.align		4
        /*0000*/ 	.byte	0x04, 0x37
        /*0002*/ 	.short	(.L_64 - .L_63)
.L_63:
        /*0004*/ 	.word	0x00000082


	//----- nvinfo : EIATTR_KPARAM_INFO
	.align		4
.L_64:
        /*0008*/ 	.byte	0x04, 0x17
        /*000a*/ 	.short	(.L_66 - .L_65)
.L_65:
        /*000c*/ 	.word	0x00000000
        /*0010*/ 	.short	0x0009
        /*0012*/ 	.short	0x0044
        /*0014*/ 	.byte	0x00, 0xf0, 0x11, 0x00


	//----- nvinfo : EIATTR_KPARAM_INFO
	.align		4
.L_66:
        /*0018*/ 	.byte	0x04, 0x17
        /*001a*/ 	.short	(.L_68 - .L_67)
.L_67:
        /*001c*/ 	.word	0x00000000
        /*0020*/ 	.short	0x0008
        /*0022*/ 	.short	0x0040
        /*0024*/ 	.byte	0x00, 0xf0, 0x11, 0x00


	//----- nvinfo : EIATTR_KPARAM_INFO
	.align		4
.L_68:
        /*0028*/ 	.byte	0x04, 0x17
        /*002a*/ 	.short	(.L_70 - .L_69)
.L_69:
        /*002c*/ 	.word	0x00000000
        /*0030*/ 	.short	0x0007
        /*0032*/ 	.short	0x0038
        /*0034*/ 	.byte	0x00, 0xf5, 0x21, 0x00


	//----- nvinfo : EIATTR_KPARAM_INFO
	.align		4
.L_70:
        /*0038*/ 	.byte	0x04, 0x17
        /*003a*/ 	.short	(.L_72 - .L_71)
.L_71:
        /*003c*/ 	.word	0x00000000
        /*0040*/ 	.short	0x0006
        /*0042*/ 	.short	0x0030
        /*0044*/ 	.byte	0x00, 0xf5, 0x21, 0x00


	//----- nvinfo : EIATTR_KPARAM_INFO
	.align		4
.L_72:
        /*0048*/ 	.byte	0x04, 0x17
        /*004a*/ 	.short	(.L_74 - .L_73)
.L_73:
        /*004c*/ 	.word	0x00000000
        /*0050*/ 	.short	0x0005
        /*0052*/ 	.short	0x0028
        /*0054*/ 	.byte	0x00, 0xf0, 0x11, 0x00


	//----- nvinfo : EIATTR_KPARAM_INFO
	.align		4
.L_74:
        /*0058*/ 	.byte	0x04, 0x17
        /*005a*/ 	.short	(.L_76 - .L_75)
.L_75:
        /*005c*/ 	.word	0x00000000
        /*0060*/ 	.short	0x0004
        /*0062*/ 	.short	0x0020
        /*0064*/ 	.byte	0x00, 0xf5, 0x21, 0x00


	//----- nvinfo : EIATTR_KPARAM_INFO
	.align		4
.L_76:
        /*0068*/ 	.byte	0x04, 0x17
        /*006a*/ 	.short	(.L_78 - .L_77)
.L_77:
        /*006c*/ 	.word	0x00000000
        /*0070*/ 	.short	0x0003
        /*0072*/ 	.short	0x0018
        /*0074*/ 	.byte	0x00, 0xf5, 0x21, 0x00


	//----- nvinfo : EIATTR_KPARAM_INFO
	.align		4
.L_78:
        /*0078*/ 	.byte	0x04, 0x17
        /*007a*/ 	.short	(.L_80 - .L_79)
.L_79:
        /*007c*/ 	.word	0x00000000
        /*0080*/ 	.short	0x0002
        /*0082*/ 	.short	0x0010
        /*0084*/ 	.byte	0x00, 0xf5, 0x21, 0x00


	//----- nvinfo : EIATTR_KPARAM_INFO
	.align		4
.L_80:
        /*0088*/ 	.byte	0x04, 0x17
        /*008a*/ 	.short	(.L_82 - .L_81)
.L_81:
        /*008c*/ 	.word	0x00000000
        /*0090*/ 	.short	0x0001
        /*0092*/ 	.short	0x0008
        /*0094*/ 	.byte	0x00, 0xf5, 0x21, 0x00


	//----- nvinfo : EIATTR_KPARAM_INFO
	.align		4
.L_82:
        /*0098*/ 	.byte	0x04, 0x17
        /*009a*/ 	.short	(.L_84 - .L_83)
.L_83:
        /*009c*/ 	.word	0x00000000
        /*00a0*/ 	.short	0x0000
        /*00a2*/ 	.short	0x0000
        /*00a4*/ 	.byte	0x00, 0xf5, 0x21, 0x00


	//----- nvinfo : EIATTR_SPARSE_MMA_MASK
	.align		4
.L_84:
        /*00a8*/ 	.byte	0x03, 0x50
        /*00aa*/ 	.short	0x0000


	//----- nvinfo : EIATTR_MAXREG_COUNT
	.align		4
        /*00ac*/ 	.byte	0x03, 0x1b
        /*00ae*/ 	.short	0x00ff


	//----- nvinfo : EIATTR_NUM_BARRIERS
	.align		4
        /*00b0*/ 	.byte	0x02, 0x4c
        /*00b2*/ 	.byte	0x01
	.zero		1


	//----- nvinfo : EIATTR_MERCURY_ISA_VERSION
	.align		4
        /*00b4*/ 	.byte	0x03, 0x5f
        /*00b6*/ 	.short	0x0101


	//----- nvinfo : EIATTR_VRC_CTA_INIT_COUNT
	.align		4
        /*00b8*/ 	.byte	0x02, 0x4a
	.zero		1
	.zero		1


	//----- nvinfo : EIATTR_EXIT_INSTR_OFFSETS
	.align		4
        /*00bc*/ 	.byte	0x04, 0x1c
        /*00be*/ 	.short	(.L_86 - .L_85)


	//   ....[0]....
.L_85:
        /*00c0*/ 	.word	0x00000d50


	//   ....[1]....
        /*00c4*/ 	.word	0x00000e70


	//----- nvinfo : EIATTR_CRS_STACK_SIZE
	.align		4
.L_86:
        /*00c8*/ 	.byte	0x04, 0x1e
        /*00ca*/ 	.short	(.L_88 - .L_87)
.L_87:
        /*00cc*/ 	.word	0x00000000


	//----- nvinfo : EIATTR_CBANK_PARAM_SIZE
	.align		4
.L_88:
        /*00d0*/ 	.byte	0x03, 0x19
        /*00d2*/ 	.short	0x0048


	//----- nvinfo : EIATTR_PARAM_CBANK
	.align		4
        /*00d4*/ 	.byte	0x04, 0x0a
        /*00d6*/ 	.short	(.L_90 - .L_89)
	.align		4
.L_89:
        /*00d8*/ 	.word	index@(.nv.constant0._Z15init_populationPfS_S_S_S_jS_S_ii)
        /*00dc*/ 	.short	0x0380
        /*00de*/ 	.short	0x0048


	//----- nvinfo : EIATTR_SW_WAR
	.align		4
.L_90:
        /*00e0*/ 	.byte	0x04, 0x36
        /*00e2*/ 	.short	(.L_92 - .L_91)
.L_91:
        /*00e4*/ 	.word	0x00000008
.L_92:


//--------------------- .nv.info._Z15get_global_bestPfS_S_S_ii --------------------------
	.section	.nv.info._Z15get_global_bestPfS_S_S_ii,"",@"SHT_CUDA_INFO"
	.sectionflags	@""
	.align	4


	//----- nvinfo : EIATTR_CUDA_API_VERSION
	.align		4
        /*0000*/ 	.byte	0x04, 0x37
        /*0002*/ 	.short	(.L_94 - .L_93)
.L_93:
        /*0004*/ 	.word	0x00000082


	//----- nvinfo : EIATTR_KPARAM_INFO
	.align		4
.L_94:
        /*0008*/ 	.byte	0x04, 0x17
        /*000a*/ 	.short	(.L_96 - .L_95)
.L_95:
        /*000c*/ 	.word	0x00000000
        /*0010*/ 	.short	0x0005
        /*0012*/ 	.short	0x0024
        /*0014*/ 	.byte	0x00, 0xf0, 0x11, 0x00


	//----- nvinfo : EIATTR_KPARAM_INFO
	.align		4
.L_96:
        /*0018*/ 	.byte	0x04, 0x17
        /*001a*/ 	.short	(.L_98 - .L_97)
.L_97:
        /*001c*/ 	.word	0x00000000
        /*0020*/ 	.short	0x0004
        /*0022*/ 	.short	0x0020
        /*0024*/ 	.byte	0x00, 0xf0, 0x11, 0x00


	//----- nvinfo : EIATTR_KPARAM_INFO
	.align		4
.L_98:
        /*0028*/ 	.byte	0x04, 0x17
        /*002a*/ 	.short	(.L_100 - .L_99)
.L_99:
        /*002c*/ 	.word	0x00000000
        /*0030*/ 	.short	0x0003
        /*0032*/ 	.short	0x0018
        /*0034*/ 	.byte	0x00, 0xf5, 0x21, 0x00


	//----- nvinfo : EIATTR_KPARAM_INFO
	.align		4
.L_100:
        /*0038*/ 	.byte	0x04, 0x17
        /*003a*/ 	.short	(.L_102 - .L_101)
.L_101:
        /*003c*/ 	.word	0x00000000
        /*0040*/ 	.short	0x0002
        /*0042*/ 	.short	0x0010
        /*0044*/ 	.byte	0x00, 0xf5, 0x21, 0x00


	//----- nvinfo : EIATTR_KPARAM_INFO
	.align		4
.L_102:
        /*0048*/ 	.byte	0x04, 0x17
        /*004a*/ 	.short	(.L_104 - .L_103)
.L_103:
        /*004c*/ 	.word	0x00000000
        /*0050*/ 	.short	0x0001
        /*0052*/ 	.short	0x0008
        /*0054*/ 	.byte	0x00, 0xf5, 0x21, 0x00


	//----- nvinfo : EIATTR_KPARAM_INFO
	.align		4
.L_104:
        /*0058*/ 	.byte	0x04, 0x17
        /*005a*/ 	.short	(.L_106 - .L_105)
.L_105:
        /*005c*/ 	.word	0x00000000
        /*0060*/ 	.short	0x0000
        /*0062*/ 	.short	0x0000
        /*0064*/ 	.byte	0x00, 0xf5, 0x21, 0x00


	//----- nvinfo : EIATTR_SPARSE_MMA_MASK
	.align		4
.L_106:
        /*0068*/ 	.byte	0x03, 0x50
        /*006a*/ 	.short	0x0000


	//----- nvinfo : EIATTR_MAXREG_COUNT
	.align		4
        /*006c*/ 	.byte	0x03, 0x1b
        /*006e*/ 	.short	0x00ff


	//----- nvinfo : EIATTR_NUM_BARRIERS
	.align		4
        /*0070*/ 	.byte	0x02, 0x4c
        /*0072*/ 	.byte	0x01
	.zero		1


	//----- nvinfo : EIATTR_MERCURY_ISA_VERSION
	.align		4
        /*0074*/ 	.byte	0x03, 0x5f
        /*0076*/ 	.short	0x0101


	//----- nvinfo : EIATTR_VRC_CTA_INIT_COUNT
	.align		4
        /*0078*/ 	.byte	0x02, 0x4a
	.zero		1
	.zero		1


	//----- nvinfo : EIATTR_EXIT_INSTR_OFFSETS
	.align		4
        /*007c*/ 	.byte	0x04, 0x1c
        /*007e*/ 	.short	(.L_108 - .L_107)


	//   ....[0]....
.L_107:
        /*0080*/ 	.word	0x00000650


	//   ....[1]....
        /*0084*/ 	.word	0x000006b0


	//   ....[2]....
        /*0088*/ 	.word	0x000006d0


	//----- nvinfo : EIATTR_CRS_STACK_SIZE
	.align		4
.L_108:
        /*008c*/ 	.byte	0x04, 0x1e
        /*008e*/ 	.short	(.L_110 - .L_109)
.L_109:
        /*0090*/ 	.word	0x00000000


	//----- nvinfo : EIATTR_CBANK_PARAM_SIZE
	.align		4
.L_110:
        /*0094*/ 	.byte	0x03, 0x19
        /*0096*/ 	.short	0x0028


	//----- nvinfo : EIATTR_PARAM_CBANK
	.align		4
        /*0098*/ 	.byte	0x04, 0x0a
        /*009a*/ 	.short	(.L_112 - .L_111)
	.align		4
.L_111:
        /*009c*/ 	.word	index@(.nv.constant0._Z15get_global_bestPfS_S_S_ii)
        /*00a0*/ 	.short	0x0380
        /*00a2*/ 	.short	0x0028


	//----- nvinfo : EIATTR_SW_WAR
	.align		4
.L_112:
        /*00a4*/ 	.byte	0x04, 0x36
        /*00a6*/ 	.short	(.L_114 - .L_113)
.L_113:
        /*00a8*/ 	.word	0x00000008
.L_114:


//--------------------- .nv.callgraph             --------------------------
	.section	.nv.callgraph,"",@"SHT_CUDA_CALLGRAPH"
	.align	4
	.sectionentsize	8
	.align		4
        /*0000*/ 	.word	0x00000000
	.align		4
        /*0004*/ 	.word	0xffffffff
	.align		4
        /*0008*/ 	.word	0x00000000
	.align		4
        /*000c*/ 	.word	0xfffffffe
	.align		4
        /*0010*/ 	.word	0x00000000
	.align		4
        /*0014*/ 	.word	0xfffffffd
	.align		4
        /*0018*/ 	.word	0x00000000
	.align		4
        /*001c*/ 	.word	0xfffffffc


//--------------------- .nv.constant4             --------------------------
	.section	.nv.constant4,"a",@progbits
	.align	8
	.align		8
.nv.constant4:
        /*0000*/ 	.dword	precalc_xorwow_matrix
	.align		8
        /*0008*/ 	.dword	precalc_xorwow_offset_matrix
	.align		8
        /*0010*/ 	.dword	mrg32k3aM1
	.align		8
        /*0018*/ 	.dword	mrg32k3aM2
	.align		8
        /*0020*/ 	.dword	mrg32k3aM1SubSeq
	.align		8
        /*0028*/ 	.dword	mrg32k3aM2SubSeq
	.align		8
        /*0030*/ 	.dword	mrg32k3aM1Seq
	.align		8
        /*0038*/ 	.dword	mrg32k3aM2Seq


//--------------------- .nv.constant3             --------------------------
	.section	.nv.constant3,"a",@progbits
	.align	8
.nv.constant3:
	.type		__cr_lgamma_table,@object
	.size		__cr_lgamma_table,(.L_8 - __cr_lgamma_table)
__cr_lgamma_table:
        /*0000*/ 	.byte	0x00, 0x00, 0x00, 0x00, 0x00, 0x00, 0x00, 0x00, 0x00, 0x00, 0x00, 0x00, 0x00, 0x00, 0x00, 0x00
        /*0010*/ 	.byte	0xef, 0x39, 0xfa, 0xfe, 0x42, 0x2e, 0xe6, 0x3f, 0x02, 0x20, 0x2a, 0xfa, 0x0b, 0xab, 0xfc, 0x3f
        /*0020*/ 	.byte	0xf9, 0x2c, 0x92, 0x7c, 0xa7, 0x6c, 0x09, 0x40, 0xc9, 0x79, 0x44, 0x3c, 0x64, 0x26, 0x13, 0x40
        /*0030*/ 	.byte	0xca, 0x01, 0xcf, 0x3a, 0x27, 0x51, 0x1a, 0x40, 0x30, 0xcc, 0x2d, 0xf3, 0xe1, 0x0c, 0x21, 0x40
        /*0040*/ 	.byte	0x0d, 0xb7, 0xfc, 0x82, 0x8e, 0x35, 0x25, 0x40
.L_8:


//--------------------- .text._Z15update_particlePfS_S_S_S_jS_fffi --------------------------
	.section	.text._Z15update_particlePfS_S_S_S_jS_fffi,"ax",@progbits
	.align	128
        .global         _Z15update_particlePfS_S_S_S_jS_fffi
        .type           _Z15update_particlePfS_S_S_S_jS_fffi,@function
        .size           _Z15update_particlePfS_S_S_S_jS_fffi,(.L_x_75 - _Z15update_particlePfS_S_S_S_jS_fffi)
        .other          _Z15update_particlePfS_S_S_S_jS_fffi,@"STO_CUDA_ENTRY STV_DEFAULT"
_Z15update_particlePfS_S_S_S_jS_fffi:
.text._Z15update_particlePfS_S_S_S_jS_fffi:
[----:B------:R-:W-:Y:S01]  /*0000*/  LDC R1, c[0x0][0x37c] ;  /* 0x0000df00ff017b82 */ /* 0x000fe20000000800 */
[----:B------:R-:W0:Y:S07]  /*0010*/  S2R R0, SR_TID.X ;  /* 0x0000000000007919 */ /* 0x000e2e0000002100 */
[----:B------:R-:W0:Y:S02]  /*0020*/  LDC R9, c[0x0][0x3c4] ;  /* 0x0000f100ff097b82 */ /* 0x000e240000000800 */
[----:B0-----:R-:W-:-:S13]  /*0030*/  ISETP.GE.AND P0, PT, R0, R9, PT ;  /* 0x000000090000720c */ /* 0x001fda0003f06270 */
[----:B------:R-:W-:Y:S05]  /*0040*/  @P0 EXIT ;  /* 0x000000000000094d */ /* 0x000fea0003800000 */
[----:B------:R-:W0:Y:S01]  /*0050*/  S2UR UR12, SR_CTAID.X ;  /* 0x00000000000c79c3 */ /* 0x000e220000002500 */
[----:B------:R-:W0:Y:S01]  /*0060*/  LDCU UR8, c[0x0][0x3a8] ;  /* 0x00007500ff0877ac */ /* 0x000e220008000800 */
[C---:B------:R-:W-:Y:S01]  /*0070*/  LOP3.LUT R5, R9.reuse, 0xfffffff0, RZ, 0xc0, !PT ;  /* 0xfffffff009057812 */ /* 0x040fe200078ec0ff */
[----:B------:R-:W-:Y:S02]  /*0080*/  HFMA2 R8, -RZ, RZ, -38016, 0.02740478515625 ;  /* 0xf8a42704ff087431 */ /* 0x000fe400000001ff */
[C---:B------:R-:W-:Y:S01]  /*0090*/  VIADD R2, R9.reuse, 0xffffffff ;  /* 0xffffffff09027836 */ /* 0x040fe20000000000 */
[----:B------:R-:W1:Y:S01]  /*00a0*/  LDCU.64 UR4, c[0x0][0x390] ;  /* 0x00007200ff0477ac */ /* 0x000e620008000a00 */
[C---:B------:R-:W-:Y:S01]  /*00b0*/  LOP3.LUT R3, R9.reuse, 0xf, RZ, 0xc0, !PT ;  /* 0x0000000f09037812 */ /* 0x040fe200078ec0ff */
[----:B------:R-:W-:Y:S01]  /*00c0*/  IMAD.MOV.U32 R7, RZ, RZ, -0x23270784 ;  /* 0xdcd8f87cff077424 */ /* 0x000fe200078e00ff */
[C---:B------:R-:W-:Y:S01]  /*00d0*/  LOP3.LUT R4, R9.reuse, 0x7, RZ, 0xc0, !PT ;  /* 0x0000000709047812 */ /* 0x040fe200078ec0ff */
[----:B------:R-:W2:Y:S01]  /*00e0*/  LDCU.64 UR6, c[0x0][0x3a0] ;  /* 0x00007400ff0677ac */ /* 0x000ea20008000a00 */
[----:B------:R-:W-:Y:S01]  /*00f0*/  LOP3.LUT R6, R9, 0x3, RZ, 0xc0, !PT ;  /* 0x0000000309067812 */ /* 0x000fe200078ec0ff */
[----:B------:R-:W-:Y:S01]  /*0100*/  IMAD.MOV R10, RZ, RZ, -R5 ;  /* 0x000000ffff0a7224 */ /* 0x000fe200078e0a05 */
[----:B------:R-:W3:Y:S01]  /*0110*/  LDCU.64 UR14, c[0x0][0x358] ;  /* 0x00006b00ff0e77ac */ /* 0x000ee20008000a00 */
[----:B0-----:R-:W-:-:S02]  /*0120*/  UIADD3 UR8, UPT, UPT, UR12, UR8, URZ ;  /* 0x000000080c087290 */ /* 0x001fc4000fffe0ff */
[----:B------:R-:W-:Y:S01]  /*0130*/  IMAD R9, R9, UR12, RZ ;  /* 0x0000000c09097c24 */ /* 0x000fe2000f8e02ff */
[----:B-1----:R-:W-:Y:S02]  /*0140*/  UIMAD.WIDE.U32 UR4, UR12, 0x4, UR4 ;  /* 0x000000040c0478a5 */ /* 0x002fe4000f8e0004 */
[----:B------:R-:W-:Y:S02]  /*0150*/  ULOP3.LUT UR8, UR8, 0xaad26b49, URZ, 0x3c, !UPT ;  /* 0xaad26b4908087892 */ /* 0x000fe4000f8e3cff */
[----:B--2---:R-:W-:Y:S02]  /*0160*/  UIMAD.WIDE.U32 UR6, UR12, 0x4, UR6 ;  /* 0x000000040c0678a5 */ /* 0x004fe4000f8e0006 */
[----:B------:R-:W-:-:S04]  /*0170*/  UIMAD UR8, UR8, 0x4182bed5, URZ ;  /* 0x4182bed5080878a4 */ /* 0x000fc8000f8e02ff */
[----:B------:R-:W-:Y:S02]  /*0180*/  UIADD3 UR9, UPT, UPT, UR8, 0x583f19, URZ ;  /* 0x00583f1908097890 */ /* 0x000fe4000fffe0ff */
[----:B------:R-:W-:Y:S02]  /*0190*/  ULOP3.LUT UR10, UR8, 0x159a55e5, URZ, 0x3c, !UPT ;  /* 0x159a55e5080a7892 */ /* 0x000fe4000f8e3cff */
[----:B------:R-:W-:Y:S02]  /*01a0*/  UIADD3 UR11, UPT, UPT, UR8, 0x75bcd15, URZ ;  /* 0x075bcd15080b7890 */ /* 0x000fe4000fffe0ff */
[----:B------:R-:W-:Y:S01]  /*01b0*/  UIADD3 UR8, UPT, UPT, UR8, -0x260923e8, URZ ;  /* 0xd9f6dc1808087890 */ /* 0x000fe2000fffe0ff */
[----:B------:R-:W-:Y:S01]  /*01c0*/  IMAD.U32 R11, RZ, RZ, UR9 ;  /* 0x00000009ff0b7e24 */ /* 0x000fe2000f8e00ff */
[----:B------:R-:W-:Y:S02]  /*01d0*/  MOV R20, UR10 ;  /* 0x0000000a00147c02 */ /* 0x000fe40008000f00 */
[----:B------:R-:W-:-:S02]  /*01e0*/  IMAD.U32 R21, RZ, RZ, UR11 ;  /* 0x0000000bff157e24 */ /* 0x000fc4000f8e00ff */
[----:B---3--:R-:W-:-:S07]  /*01f0*/  IMAD.U32 R22, RZ, RZ, UR8 ;  /* 0x00000008ff167e24 */ /* 0x008fce000f8e00ff */
.L_x_18:
[----:B------:R-:W-:Y:S01]  /*0200*/  SHF.R.U32.HI R12, RZ, 0x2, R21 ;  /* 0x00000002ff0c7819 */ /* 0x000fe20000011615 */
[----:B------:R-:W-:Y:S01]  /*0210*/  BSSY.RECONVERGENT B0, `(.L_x_0) ;  /* 0x000001c000007945 */ /* 0x000fe20003800200 */
[----:B0-----:R-:W-:Y:S02]  /*0220*/  SHF.L.U32 R14, R11, 0x4, RZ ;  /* 0x000000040b0e7819 */ /* 0x001fe400000006ff */
[----:B------:R-:W-:Y:S02]  /*0230*/  LOP3.LUT R12, R12, R21, RZ, 0x3c, !PT ;  /* 0x000000150c0c7212 */ /* 0x000fe400078e3cff */
[----:B-1----:R-:W-:Y:S02]  /*0240*/  MOV R15, 0x3727c5ac ;  /* 0x3727c5ac000f7802 */ /* 0x002fe40000000f00 */
[----:B------:R-:W-:Y:S01]  /*0250*/  MOV R21, R8 ;  /* 0x0000000800157202 */ /* 0x000fe20000000f00 */
[----:B------:R-:W-:Y:S02]  /*0260*/  IMAD.SHL.U32 R13, R12, 0x2, RZ ;  /* 0x000000020c0d7824 */ /* 0x000fe400078e00ff */
[----:B------:R-:W-:-:S03]  /*0270*/  IMAD.MOV.U32 R8, RZ, RZ, R11 ;  /* 0x000000ffff087224 */ /* 0x000fc600078e000b */
[----:B------:R-:W-:Y:S01]  /*0280*/  LOP3.LUT R13, R11, R14, R13, 0x96, !PT ;  /* 0x0000000e0b0d7212 */ /* 0x000fe200078e960d */
[----:B------:R-:W-:-:S03]  /*0290*/  IMAD.MOV.U32 R14, RZ, RZ, 0x47c35000 ;  /* 0x47c35000ff0e7424 */ /* 0x000fc600078e00ff */
[----:B------:R-:W-:-:S04]  /*02a0*/  LOP3.LUT R17, R13, R12, RZ, 0x3c, !PT ;  /* 0x0000000c0d117212 */ /* 0x000fc800078e3cff */
[----:B------:R-:W-:-:S05]  /*02b0*/  IADD3 R12, PT, PT, R22, 0x587c5, R17 ;  /* 0x000587c5160c7810 */ /* 0x000fca0007ffe011 */
[----:B------:R-:W-:-:S05]  /*02c0*/  IMAD.HI.U32 R13, R12, 0x29f14f95, RZ ;  /* 0x29f14f950c0d7827 */ /* 0x000fca00078e00ff */
[----:B------:R-:W-:-:S05]  /*02d0*/  SHF.R.U32.HI R13, RZ, 0xe, R13 ;  /* 0x0000000eff0d7819 */ /* 0x000fca000001160d */
[----:B------:R-:W-:Y:S02]  /*02e0*/  IMAD R13, R13, -0x186a1, R12 ;  /* 0xfffe795f0d0d7824 */ /* 0x000fe400078e020c */
[----:B------:R-:W-:-:S03]  /*02f0*/  FFMA R12, R15, -R14, 1 ;  /* 0x3f8000000f0c7423 */ /* 0x000fc6000000080e */
[----:B------:R-:W-:Y:S01]  /*0300*/  I2FP.F32.U32 R13, R13 ;  /* 0x0000000d000d7245 */ /* 0x000fe20000201000 */
[----:B------:R-:W-:Y:S01]  /*0310*/  FFMA R12, R12, R15, 9.9999997473787516356e-06 ;  /* 0x3727c5ac0c0c7423 */ /* 0x000fe2000000000f */
[----:B------:R-:W-:Y:S01]  /*0320*/  MOV R15, R20 ;  /* 0x00000014000f7202 */ /* 0x000fe20000000f00 */
[----:B------:R-:W-:Y:S01]  /*0330*/  IMAD.MOV.U32 R20, RZ, RZ, R7 ;  /* 0x000000ffff147224 */ /* 0x000fe200078e0007 */
[----:B------:R-:W0:Y:S01]  /*0340*/  FCHK P0, R13, 100000 ;  /* 0x47c350000d007902 */ /* 0x000e220000000000 */
[----:B------:R-:W-:Y:S01]  /*0350*/  FFMA R18, R13, R12, RZ ;  /* 0x0000000c0d127223 */ /* 0x000fe200000000ff */
[----:B------:R-:W-:-:S03]  /*0360*/  MOV R7, R17 ;  /* 0x0000001100077202 */ /* 0x000fc60000000f00 */
[----:B------:R-:W-:-:S04]  /*0370*/  FFMA R19, R18, -100000, R13 ;  /* 0xc7c3500012137823 */ /* 0x000fc8000000000d */
[----:B------:R-:W-:Y:S01]  /*0380*/  FFMA R18, R12, R19, R18 ;  /* 0x000000130c127223 */ /* 0x000fe20000000012 */
[----:B0-----:R-:W-:Y:S06]  /*0390*/  @!P0 BRA `(.L_x_1) ;  /* 0x00000000000c8947 */ /* 0x001fec0003800000 */
[----:B------:R-:W-:-:S07]  /*03a0*/  MOV R19, 0x3c0 ;  /* 0x000003c000137802 */ /* 0x000fce0000000f00 */
[----:B------:R-:W-:Y:S05]  /*03b0*/  CALL.REL.NOINC `($__internal_0_$__cuda_sm3x_div_rn_noftz_f32_slowpath) ;  /* 0x0000000c006c7944 */ /* 0x000fea0003c00000 */
[----:B------:R-:W-:-:S07]  /*03c0*/  IMAD.MOV.U32 R18, RZ, RZ, R24 ;  /* 0x000000ffff127224 */ /* 0x000fce00078e0018 */
.L_x_1:
[----:B------:R-:W-:Y:S05]  /*03d0*/  BSYNC.RECONVERGENT B0 ;  /* 0x0000000000007941 */ /* 0x000fea0003800200 */
.L_x_0:
[----:B------:R-:W-:Y:S01]  /*03e0*/  SHF.R.U32.HI R12, RZ, 0x2, R15 ;  /* 0x00000002ff0c7819 */ /* 0x000fe2000001160f */
[----:B------:R-:W-:Y:S01]  /*03f0*/  BSSY.RECONVERGENT B0, `(.L_x_2) ;  /* 0x0000017000007945 */ /* 0x000fe20003800200 */
[----:B------:R-:W-:Y:S02]  /*0400*/  SHF.L.U32 R11, R7, 0x4, RZ ;  /* 0x00000004070b7819 */ /* 0x000fe400000006ff */
[----:B------:R-:W-:Y:S02]  /*0410*/  LOP3.LUT R12, R12, R15, RZ, 0x3c, !PT ;  /* 0x0000000f0c0c7212 */ /* 0x000fe400078e3cff */
[----:B------:R-:W-:Y:S02]  /*0420*/  IADD3 R22, PT, PT, R22, 0xb0f8a, RZ ;  /* 0x000b0f8a16167810 */ /* 0x000fe40007ffe0ff */
[----:B------:R-:W-:Y:S01]  /*0430*/  MOV R15, 0x3727c5ac ;  /* 0x3727c5ac000f7802 */ /* 0x000fe20000000f00 */
[----:B------:R-:W-:-:S04]  /*0440*/  IMAD.SHL.U32 R13, R12, 0x2, RZ ;  /* 0x000000020c0d7824 */ /* 0x000fc800078e00ff */
[----:B------:R-:W-:Y:S01]  /*0450*/  FFMA R24, R15, -R14, 1 ;  /* 0x3f8000000f187423 */ /* 0x000fe2000000080e */
[----:B------:R-:W-:-:S03]  /*0460*/  LOP3.LUT R12, R12, R13, R11, 0x96, !PT ;  /* 0x0000000d0c0c7212 */ /* 0x000fc600078e960b */
[----:B------:R-:W-:Y:S01]  /*0470*/  FFMA R24, R24, R15, 9.9999997473787516356e-06 ;  /* 0x3727c5ac18187423 */ /* 0x000fe2000000000f */
[----:B------:R-:W-:-:S05]  /*0480*/  LOP3.LUT R11, R12, R7, RZ, 0x3c, !PT ;  /* 0x000000070c0b7212 */ /* 0x000fca00078e3cff */
[----:B------:R-:W-:-:S04]  /*0490*/  IMAD.IADD R12, R11, 0x1, R22 ;  /* 0x000000010b0c7824 */ /* 0x000fc800078e0216 */
[----:B------:R-:W-:-:S05]  /*04a0*/  IMAD.HI.U32 R13, R12, 0x29f14f95, RZ ;  /* 0x29f14f950c0d7827 */ /* 0x000fca00078e00ff */
[----:B------:R-:W-:-:S05]  /*04b0*/  SHF.R.U32.HI R13, RZ, 0xe, R13 ;  /* 0x0000000eff0d7819 */ /* 0x000fca000001160d */
[----:B------:R-:W-:-:S05]  /*04c0*/  IMAD R13, R13, -0x186a1, R12 ;  /* 0xfffe795f0d0d7824 */ /* 0x000fca00078e020c */
[----:B------:R-:W-:-:S04]  /*04d0*/  I2FP.F32.U32 R16, R13 ;  /* 0x0000000d00107245 */ /* 0x000fc80000201000 */
[----:B------:R-:W0:Y:S01]  /*04e0*/  FCHK P0, R16, 100000 ;  /* 0x47c3500010007902 */ /* 0x000e220000000000 */
[----:B------:R-:W-:-:S04]  /*04f0*/  FFMA R13, R24, R16, RZ ;  /* 0x00000010180d7223 */ /* 0x000fc800000000ff */
[----:B------:R-:W-:-:S04]  /*0500*/  FFMA R12, R13, -100000, R16 ;  /* 0xc7c350000d0c7823 */ /* 0x000fc80000000010 */
[----:B------:R-:W-:Y:S01]  /*0510*/  FFMA R24, R24, R12, R13 ;  /* 0x0000000c18187223 */ /* 0x000fe2000000000d */
[----:B0-----:R-:W-:Y:S06]  /*0520*/  @!P0 BRA `(.L_x_3) ;  /* 0x00000000000c8947 */ /* 0x001fec0003800000 */
[----:B------:R-:W-:Y:S01]  /*0530*/  IMAD.MOV.U32 R13, RZ, RZ, R16 ;  /* 0x000000ffff0d7224 */ /* 0x000fe200078e0010 */
[----:B------:R-:W-:-:S07]  /*0540*/  MOV R19, 0x560 ;  /* 0x0000056000137802 */ /* 0x000fce0000000f00 */
[----:B------:R-:W-:Y:S05]  /*0550*/  CALL.REL.NOINC `($__internal_0_$__cuda_sm3x_div_rn_noftz_f32_slowpath) ;  /* 0x0000000c00047944 */ /* 0x000fea0003c00000 */
.L_x_3:
[----:B------:R-:W-:Y:S05]  /*0560*/  BSYNC.RECONVERGENT B0 ;  /* 0x0000000000007941 */ /* 0x000fea0003800200 */
.L_x_2:
[----:B------:R-:W0:Y:S01]  /*0570*/  LDC.64 R14, c[0x0][0x398] ;  /* 0x0000e600ff0e7b82 */ /* 0x000e220000000a00 */
[----:B------:R-:W-:Y:S01]  /*0580*/  IADD3 R25, PT, PT, R9, R0, RZ ;  /* 0x0000000009197210 */ /* 0x000fe20007ffe0ff */
[----:B------:R-:W1:Y:S06]  /*0590*/  LDCU.64 UR8, c[0x0][0x3b8] ;  /* 0x00007700ff0877ac */ /* 0x000e6c0008000a00 */
[----:B------:R-:W2:Y:S01]  /*05a0*/  LDC.64 R12, c[0x0][0x380] ;  /* 0x0000e000ff0c7b82 */ /* 0x000ea20000000a00 */
[----:B0-----:R-:W-:-:S05]  /*05b0*/  IMAD.WIDE.U32 R14, R25, 0x4, R14 ;  /* 0x00000004190e7825 */ /* 0x001fca00078e000e */
[----:B------:R-:W3:Y:S01]  /*05c0*/  LDG.E R19, desc[UR14][R14.64] ;  /* 0x0000000e0e137981 */ /* 0x000ee2000c1e1900 */
[----:B--2---:R-:W-:-:S05]  /*05d0*/  IMAD.WIDE.U32 R16, R25, 0x4, R12 ;  /* 0x0000000419107825 */ /* 0x004fca00078e000c */
[----:B------:R-:W3:Y:S01]  /*05e0*/  LDG.E R28, desc[UR14][R16.64] ;  /* 0x0000000e101c7981 */ /* 0x000ee2000c1e1900 */
[----:B-1----:R-:W-:Y:S01]  /*05f0*/  FMUL R18, R18, UR9 ;  /* 0x0000000912127c20 */ /* 0x002fe20008400000 */
[----:B------:R-:W0:Y:S01]  /*0600*/  LDCU UR9, c[0x0][0x3c0] ;  /* 0x00007800ff0977ac */ /* 0x000e220008000800 */
[----:B---3--:R-:W-:-:S04]  /*0610*/  FADD R19, R19, -R28 ;  /* 0x8000001c13137221 */ /* 0x008fc80000000000 */
[----:B------:R-:W-:Y:S02]  /*0620*/  FMUL R23, R18, R19 ;  /* 0x0000001312177220 */ /* 0x000fe40000400000 */
[----:B------:R-:W1:Y:S02]  /*0630*/  LDC.64 R18, c[0x0][0x3b0] ;  /* 0x0000ec00ff127b82 */ /* 0x000e640000000a00 */
[----:B-1----:R-:W-:-:S06]  /*0640*/  IMAD.WIDE R26, R0, 0x4, R18 ;  /* 0x00000004001a7825 */ /* 0x002fcc00078e0212 */
[----:B------:R-:W1:Y:S01]  /*0650*/  LDC.64 R18, c[0x0][0x388] ;  /* 0x0000e200ff127b82 */ /* 0x000e620000000a00 */
[----:B------:R-:W2:Y:S01]  /*0660*/  LDG.E R27, desc[UR14][R26.64] ;  /* 0x0000000e1a1b7981 */ /* 0x000ea2000c1e1900 */
[----:B-1----:R-:W-:-:S05]  /*0670*/  IMAD.WIDE.U32 R18, R25, 0x4, R18 ;  /* 0x0000000419127825 */ /* 0x002fca00078e0012 */
[----:B------:R-:W3:Y:S01]  /*0680*/  LDG.E R25, desc[UR14][R18.64] ;  /* 0x0000000e12197981 */ /* 0x000ee2000c1e1900 */
[----:B0-----:R-:W-:Y:S01]  /*0690*/  FMUL R24, R24, UR9 ;  /* 0x0000000918187c20 */ /* 0x001fe20008400000 */
[----:B------:R-:W-:Y:S01]  /*06a0*/  BSSY.RECONVERGENT B0, `(.L_x_4) ;  /* 0x000000e000007945 */ /* 0x000fe20003800200 */
[----:B--2---:R-:W-:Y:S01]  /*06b0*/  FADD R28, -R28, R27 ;  /* 0x0000001b1c1c7221 */ /* 0x004fe20000000100 */
[----:B---3--:R-:W-:-:S04]  /*06c0*/  FFMA R23, R25, UR8, R23 ;  /* 0x0000000819177c23 */ /* 0x008fc80008000017 */
[----:B------:R-:W-:-:S05]  /*06d0*/  FFMA R23, R24, R28, R23 ;  /* 0x0000001c18177223 */ /* 0x000fca0000000017 */
[----:B------:R-:W-:Y:S01]  /*06e0*/  FSETP.GT.AND P0, PT, R23, 80, PT ;  /* 0x42a000001700780b */ /* 0x000fe20003f04000 */
[----:B------:R0:W-:-:S12]  /*06f0*/  STG.E desc[UR14][R18.64], R23 ;  /* 0x0000001712007986 */ /* 0x0001d8000c10190e */
[----:B------:R-:W-:-:S05]  /*0700*/  @P0 IMAD.MOV.U32 R25, RZ, RZ, 0x42a00000 ;  /* 0x42a00000ff190424 */ /* 0x000fca00078e00ff */
[----:B------:R1:W-:Y:S01]  /*0710*/  @P0 STG.E desc[UR14][R18.64], R25 ;  /* 0x0000001912000986 */ /* 0x0003e2000c10190e */
[----:B0-----:R-:W-:Y:S01]  /*0720*/  @P0 MOV R23, 0x42a00000 ;  /* 0x42a0000000170802 */ /* 0x001fe20000000f00 */
[----:B------:R-:W-:Y:S06]  /*0730*/  @P0 BRA `(.L_x_5) ;  /* 0x0000000000100947 */ /* 0x000fec0003800000 */
[----:B------:R-:W-:-:S13]  /*0740*/  FSETP.GEU.AND P0, PT, R23, -80, PT ;  /* 0xc2a000001700780b */ /* 0x000fda0003f0e000 */
[----:B-1----:R-:W-:Y:S01]  /*0750*/  @!P0 IMAD.MOV.U32 R25, RZ, RZ, -0x3d600000 ;  /* 0xc2a00000ff198424 */ /* 0x002fe200078e00ff */
[----:B------:R-:W-:-:S04]  /*0760*/  @!P0 MOV R23, 0xc2a00000 ;  /* 0xc2a0000000178802 */ /* 0x000fc80000000f00 */
[----:B------:R0:W-:Y:S03]  /*0770*/  @!P0 STG.E desc[UR14][R18.64], R25 ;  /* 0x0000001912008986 */ /* 0x0001e6000c10190e */
.L_x_5:
[----:B------:R-:W-:Y:S05]  /*0780*/  BSYNC.RECONVERGENT B0 ;  /* 0x0000000000007941 */ /* 0x000fea0003800200 */
.L_x_4:
[----:B------:R-:W2:Y:S02]  /*0790*/  LDG.E R24, desc[UR14][R16.64] ;  /* 0x0000000e10187981 */ /* 0x000ea4000c1e1900 */
[----:B--2---:R-:W-:-:S05]  /*07a0*/  FADD R23, R24, R23 ;  /* 0x0000001718177221 */ /* 0x004fca0000000000 */
[----:B------:R2:W-:Y:S01]  /*07b0*/  STG.E desc[UR14][R16.64], R23 ;  /* 0x0000001710007986 */ /* 0x0005e2000c10190e */
[----:B------:R-:W-:-:S13]  /*07c0*/  FSETP.GT.AND P0, PT, R23, 100, PT ;  /* 0x42c800001700780b */ /* 0x000fda0003f04000 */
[----:B--2---:R-:W-:Y:S05]  /*07d0*/  @!P0 BRA `(.L_x_6) ;  /* 0x0000000000188947 */ /* 0x004fea0003800000 */
[----:B01----:R-:W-:-:S05]  /*07e0*/  IMAD.MOV.U32 R25, RZ, RZ, 0x42c80000 ;  /* 0x42c80000ff197424 */ /* 0x003fca00078e00ff */
[----:B------:R3:W-:Y:S04]  /*07f0*/  STG.E desc[UR14][R16.64], R25 ;  /* 0x0000001910007986 */ /* 0x0007e8000c10190e */
[----:B------:R-:W2:Y:S02]  /*0800*/  LDG.E R23, desc[UR14][R18.64] ;  /* 0x0000000e12177981 */ /* 0x000ea4000c1e1900 */
[----:B--2---:R-:W-:-:S05]  /*0810*/  FADD R23, -R23, -RZ ;  /* 0x800000ff17177221 */ /* 0x004fca0000000100 */
[----:B------:R3:W-:Y:S01]  /*0820*/  STG.E desc[UR14][R18.64], R23 ;  /* 0x0000001712007986 */ /* 0x0007e2000c10190e */
[----:B------:R-:W-:Y:S05]  /*0830*/  BRA `(.L_x_7) ;  /* 0x00000000001c7947 */ /* 0x000fea0003800000 */
.L_x_6:
[----:B------:R-:W-:-:S13]  /*0840*/  FSETP.GEU.AND P0, PT, R23, -100, PT ;  /* 0xc2c800001700780b */ /* 0x000fda0003f0e000 */
[----:B------:R-:W-:Y:S05]  /*0850*/  @P0 BRA `(.L_x_7) ;  /* 0x0000000000140947 */ /* 0x000fea0003800000 */
[----:B01----:R-:W-:-:S05]  /*0860*/  HFMA2 R25, -RZ, RZ, -3.390625, 0 ;  /* 0xc2c80000ff197431 */ /* 0x003fca00000001ff */
[----:B------:R2:W-:Y:S04]  /*0870*/  STG.E desc[UR14][R16.64], R25 ;  /* 0x0000001910007986 */ /* 0x0005e8000c10190e */
[----:B------:R-:W3:Y:S02]  /*0880*/  LDG.E R23, desc[UR14][R18.64] ;  /* 0x0000000e12177981 */ /* 0x000ee4000c1e1900 */
[----:B---3--:R-:W-:-:S05]  /*0890*/  FADD R23, -R23, -RZ ;  /* 0x800000ff17177221 */ /* 0x008fca0000000100 */
[----:B------:R2:W-:Y:S02]  /*08a0*/  STG.E desc[UR14][R18.64], R23 ;  /* 0x0000001712007986 */ /* 0x0005e4000c10190e */
.L_x_7:
[----:B------:R-:W-:Y:S01]  /*08b0*/  ISETP.NE.AND P0, PT, R0, RZ, PT ;  /* 0x000000ff0000720c */ /* 0x000fe20003f05270 */
[----:B------:R-:W-:Y:S05]  /*08c0*/  WARPSYNC.ALL ;  /* 0x0000000000007948 */ /* 0x000fea0003800000 */
[----:B------:R-:W-:Y:S06]  /*08d0*/  BAR.SYNC.DEFER_BLOCKING 0x0 ;  /* 0x0000000000007b1d */ /* 0x000fec0000010000 */
[----:B------:R-:W-:Y:S04]  /*08e0*/  BSSY.RECONVERGENT B0, `(.L_x_8) ;  /* 0x0000068000007945 */ /* 0x000fe80003800200 */
[----:B------:R-:W-:Y:S05]  /*08f0*/  @P0 BRA `(.L_x_9) ;  /* 0x0000000400980947 */ /* 0x000fea0003800000 */
[----:B------:R-:W-:Y:S01]  /*0900*/  ISETP.GE.U32.AND P0, PT, R2, 0xf, PT ;  /* 0x0000000f0200780c */ /* 0x000fe20003f06070 */
[----:B--23--:R-:W-:Y:S01]  /*0910*/  IMAD.MOV.U32 R23, RZ, RZ, RZ ;  /* 0x000000ffff177224 */ /* 0x00cfe200078e00ff */
[----:B------:R-:W-:-:S11]  /*0920*/  MOV R24, RZ ;  /* 0x000000ff00187202 */ /* 0x000fd60000000f00 */
[----:B------:R-:W-:Y:S05]  /*0930*/  @!P0 BRA `(.L_x_10) ;  /* 0x0000000000a48947 */ /* 0x000fea0003800000 */
[----:B------:R-:W-:Y:S01]  /*0940*/  IMAD.MOV.U32 R23, RZ, RZ, RZ ;  /* 0x000000ffff177224 */ /* 0x000fe200078e00ff */
[----:B01----:R-:W-:Y:S01]  /*0950*/  MOV R25, R9 ;  /* 0x0000000900197202 */ /* 0x003fe20000000f00 */
[----:B------:R-:W-:-:S07]  /*0960*/  IMAD.MOV.U32 R24, RZ, RZ, R10 ;  /* 0x000000ffff187224 */ /* 0x000fce00078e000a */
.L_x_11:
[----:B------:R-:W-:-:S05]  /*0970*/  IMAD.WIDE R18, R25, 0x4, R12 ;  /* 0x0000000419127825 */ /* 0x000fca00078e020c */
[----:B------:R-:W2:Y:S04]  /*0980*/  LDG.E R26, desc[UR14][R18.64] ;  /* 0x0000000e121a7981 */ /* 0x000ea8000c1e1900 */
[----:B------:R-:W3:Y:S04]  /*0990*/  LDG.E R28, desc[UR14][R18.64+0x4] ;  /* 0x0000040e121c7981 */ /* 0x000ee8000c1e1900 */
[----:B------:R-:W4:Y:S04]  /*09a0*/  LDG.E R29, desc[UR14][R18.64+0x8] ;  /* 0x0000080e121d7981 */ /* 0x000f28000c1e1900 */
[----:B------:R-:W5:Y:S01]  /*09b0*/  LDG.E R27, desc[UR14][R18.64+0xc] ;  /* 0x00000c0e121b7981 */ /* 0x000f62000c1e1900 */
[----:B--2---:R-:W-:-:S03]  /*09c0*/  FFMA R23, R26, R26, R23 ;  /* 0x0000001a1a177223 */ /* 0x004fc60000000017 */
[----:B------:R-:W2:Y:S01]  /*09d0*/  LDG.E R26, desc[UR14][R18.64+0x10] ;  /* 0x0000100e121a7981 */ /* 0x000ea2000c1e1900 */
[----:B---3--:R-:W-:-:S03]  /*09e0*/  FFMA R28, R28, R28, R23 ;  /* 0x0000001c1c1c7223 */ /* 0x008fc60000000017 */
[----:B------:R-:W3:Y:S01]  /*09f0*/  LDG.E R23, desc[UR14][R18.64+0x14] ;  /* 0x0000140e12177981 */ /* 0x000ee2000c1e1900 */
[----:B----4-:R-:W-:-:S03]  /*0a00*/  FFMA R28, R29, R29, R28 ;  /* 0x0000001d1d1c7223 */ /* 0x010fc6000000001c */
[----:B------:R-:W4:Y:S01]  /*0a10*/  LDG.E R29, desc[UR14][R18.64+0x18] ;  /* 0x0000180e121d7981 */ /* 0x000f22000c1e1900 */
[----:B-----5:R-:W-:-:S04]  /*0a20*/  FFMA R27, R27, R27, R28 ;  /* 0x0000001b1b1b7223 */ /* 0x020fc8000000001c */
[----:B--2---:R-:W-:Y:S02]  /*0a30*/  FFMA R26, R26, R26, R27 ;  /* 0x0000001a1a1a7223 */ /* 0x004fe4000000001b */
[----:B------:R-:W2:Y:S02]  /*0a40*/  LDG.E R27, desc[UR14][R18.64+0x1c] ;  /* 0x00001c0e121b7981 */ /* 0x000ea4000c1e1900 */
[----:B---3--:R-:W-:Y:S02]  /*0a50*/  FFMA R28, R23, R23, R26 ;  /* 0x00000017171c7223 */ /* 0x008fe4000000001a */
[----:B------:R-:W3:Y:S04]  /*0a60*/  LDG.E R26, desc[UR14][R18.64+0x20] ;  /* 0x0000200e121a7981 */ /* 0x000ee8000c1e1900 */
[----:B------:R-:W5:Y:S01]  /*0a70*/  LDG.E R23, desc[UR14][R18.64+0x24] ;  /* 0x0000240e12177981 */ /* 0x000f62000c1e1900 */
[----:B----4-:R-:W-:-:S03]  /*0a80*/  FFMA R28, R29, R29, R28 ;  /* 0x0000001d1d1c7223 */ /* 0x010fc6000000001c */
[----:B------:R-:W4:Y:S01]  /*0a90*/  LDG.E R29, desc[UR14][R18.64+0x28] ;  /* 0x0000280e121d7981 */ /* 0x000f22000c1e1900 */
[----:B--2---:R-:W-:-:S04]  /*0aa0*/  FFMA R27, R27, R27, R28 ;  /* 0x0000001b1b1b7223 */ /* 0x004fc8000000001c */
[----:B---3--:R-:W-:Y:S02]  /*0ab0*/  FFMA R26, R26, R26, R27 ;  /* 0x0000001a1a1a7223 */ /* 0x008fe4000000001b */
[----:B------:R-:W2:Y:S02]  /*0ac0*/  LDG.E R27, desc[UR14][R18.64+0x2c] ;  /* 0x00002c0e121b7981 */ /* 0x000ea4000c1e1900 */
[----:B-----5:R-:W-:Y:S02]  /*0ad0*/  FFMA R28, R23, R23, R26 ;  /* 0x00000017171c7223 */ /* 0x020fe4000000001a */
[----:B------:R-:W3:Y:S04]  /*0ae0*/  LDG.E R26, desc[UR14][R18.64+0x30] ;  /* 0x0000300e121a7981 */ /* 0x000ee8000c1e1900 */
[----:B------:R-:W5:Y:S01]  /*0af0*/  LDG.E R23, desc[UR14][R18.64+0x34] ;  /* 0x0000340e12177981 */ /* 0x000f62000c1e1900 */
[----:B----4-:R-:W-:-:S04]  /*0b00*/  FFMA R28, R29, R29, R28 ;  /* 0x0000001d1d1c7223 */ /* 0x010fc8000000001c */
[----:B--2---:R-:W-:Y:S02]  /*0b10*/  FFMA R27, R27, R27, R28 ;  /* 0x0000001b1b1b7223 */ /* 0x004fe4000000001c */
[----:B------:R-:W2:Y:S02]  /*0b20*/  LDG.E R28, desc[UR14][R18.64+0x3c] ;  /* 0x00003c0e121c7981 */ /* 0x000ea4000c1e1900 */
[----:B---3--:R-:W-:-:S04]  /*0b30*/  FFMA R26, R26, R26, R27 ;  /* 0x0000001a1a1a7223 */ /* 0x008fc8000000001b */
[----:B-----5:R-:W-:Y:S02]  /*0b40*/  FFMA R26, R23, R23, R26 ;  /* 0x00000017171a7223 */ /* 0x020fe4000000001a */
[----:B------:R-:W3:Y:S01]  /*0b50*/  LDG.E R23, desc[UR14][R18.64+0x38] ;  /* 0x0000380e12177981 */ /* 0x000ee2000c1e1900 */
[----:B------:R-:W-:-:S04]  /*0b60*/  IADD3 R24, PT, PT, R24, 0x10, RZ ;  /* 0x0000001018187810 */ /* 0x000fc80007ffe0ff */
[----:B------:R-:W-:Y:S01]  /*0b70*/  ISETP.NE.AND P0, PT, R24, RZ, PT ;  /* 0x000000ff1800720c */ /* 0x000fe20003f05270 */
[----:B------:R-:W-:Y:S02]  /*0b80*/  VIADD R25, R25, 0x10 ;  /* 0x0000001019197836 */ /* 0x000fe40000000000 */
[----:B---3--:R-:W-:-:S04]  /*0b90*/  FFMA R23, R23, R23, R26 ;  /* 0x0000001717177223 */ /* 0x008fc8000000001a */
[----:B--2---:R-:W-:-:S06]  /*0ba0*/  FFMA R23, R28, R28, R23 ;  /* 0x0000001c1c177223 */ /* 0x004fcc0000000017 */
[----:B------:R-:W-:Y:S05]  /*0bb0*/  @P0 BRA `(.L_x_11) ;  /* 0xfffffffc006c0947 */ /* 0x000fea000383ffff */
[----:B------:R-:W-:-:S07]  /*0bc0*/  MOV R24, R5 ;  /* 0x0000000500187202 */ /* 0x000fce0000000f00 */
.L_x_10:
[----:B------:R-:W-:-:S13]  /*0bd0*/  ISETP.NE.AND P0, PT, R3, RZ, PT ;  /* 0x000000ff0300720c */ /* 0x000fda0003f05270 */
[----:B------:R-:W-:Y:S05]  /*0be0*/  @!P0 BRA `(.L_x_12) ;  /* 0x0000000000cc8947 */ /* 0x000fea0003800000 */
[----:B01----:R-:W-:Y:S01]  /*0bf0*/  VIADD R18, R3, 0xffffffff ;  /* 0xffffffff03127836 */ /* 0x003fe20000000000 */
[----:B------:R-:W-:-:S04]  /*0c00*/  ISETP.NE.AND P1, PT, R4, RZ, PT ;  /* 0x000000ff0400720c */ /* 0x000fc80003f25270 */
[----:B------:R-:W-:-:S13]  /*0c10*/  ISETP.GE.U32.AND P0, PT, R18, 0x7, PT ;  /* 0x000000071200780c */ /* 0x000fda0003f06070 */
[----:B------:R-:W-:Y:S05]  /*0c20*/  @!P0 BRA `(.L_x_13) ;  /* 0x00000000004c8947 */ /* 0x000fea0003800000 */
[----:B------:R-:W-:-:S05]  /*0c30*/  IADD3 R19, PT, PT, R9, R24, RZ ;  /* 0x0000001809137210 */ /* 0x000fca0007ffe0ff */
[----:B------:R-:W-:-:S05]  /*0c40*/  IMAD.WIDE R18, R19, 0x4, R12 ;  /* 0x0000000413127825 */ /* 0x000fca00078e020c */
[----:B------:R-:W2:Y:S04]  /*0c50*/  LDG.E R26, desc[UR14][R18.64] ;  /* 0x0000000e121a7981 */ /* 0x000ea8000c1e1900 */
[----:B------:R-:W3:Y:S04]  /*0c60*/  LDG.E R25, desc[UR14][R18.64+0x4] ;  /* 0x0000040e12197981 */ /* 0x000ee8000c1e1900 */
[----:B------:R-:W4:Y:S01]  /*0c70*/  LDG.E R27, desc[UR14][R18.64+0x8] ;  /* 0x0000080e121b7981 */ /* 0x000f22000c1e1900 */
[----:B--2---:R-:W-:-:S03]  /*0c80*/  FFMA R28, R26, R26, R23 ;  /* 0x0000001a1a1c7223 */ /* 0x004fc60000000017 */
[----:B------:R-:W2:Y:S04]  /*0c90*/  LDG.E R26, desc[UR14][R18.64+0xc] ;  /* 0x00000c0e121a7981 */ /* 0x000ea8000c1e1900 */
[----:B------:R-:W5:Y:S01]  /*0ca0*/  LDG.E R23, desc[UR14][R18.64+0x10] ;  /* 0x0000100e12177981 */ /* 0x000f62000c1e1900 */
[----:B---3--:R-:W-:-:S03]  /*0cb0*/  FFMA R28, R25, R25, R28 ;  /* 0x00000019191c7223 */ /* 0x008fc6000000001c */
[----:B------:R-:W3:Y:S01]  /*0cc0*/  LDG.E R25, desc[UR14][R18.64+0x14] ;  /* 0x0000140e12197981 */ /* 0x000ee2000c1e1900 */
[----:B----4-:R-:W-:-:S03]  /*0cd0*/  FFMA R27, R27, R27, R28 ;  /* 0x0000001b1b1b7223 */ /* 0x010fc6000000001c */
[----:B------:R-:W4:Y:S01]  /*0ce0*/  LDG.E R28, desc[UR14][R18.64+0x1c] ;  /* 0x00001c0e121c7981 */ /* 0x000f22000c1e1900 */
[----:B--2---:R-:W-:-:S04]  /*0cf0*/  FFMA R26, R26, R26, R27 ;  /* 0x0000001a1a1a7223 */ /* 0x004fc8000000001b */
[----:B-----5:R-:W-:Y:S02]  /*0d00*/  FFMA R26, R23, R23, R26 ;  /* 0x00000017171a7223 */ /* 0x020fe4000000001a */
[----:B------:R-:W2:Y:S02]  /*0d10*/  LDG.E R23, desc[UR14][R18.64+0x18] ;  /* 0x0000180e12177981 */ /* 0x000ea4000c1e1900 */
[----:B---3--:R-:W-:Y:S01]  /*0d20*/  FFMA R26, R25, R25, R26 ;  /* 0x00000019191a7223 */ /* 0x008fe2000000001a */
[----:B------:R-:W-:-:S03]  /*0d30*/  VIADD R24, R24, 0x8 ;  /* 0x0000000818187836 */ /* 0x000fc60000000000 */
[----:B--2---:R-:W-:-:S04]  /*0d40*/  FFMA R23, R23, R23, R26 ;  /* 0x0000001717177223 */ /* 0x004fc8000000001a */
[----:B----4-:R-:W-:-:S07]  /*0d50*/  FFMA R23, R28, R28, R23 ;  /* 0x0000001c1c177223 */ /* 0x010fce0000000017 */
.L_x_13:
[----:B------:R-:W-:Y:S05]  /*0d60*/  @!P1 BRA `(.L_x_12) ;  /* 0x00000000006c9947 */ /* 0x000fea0003800000 */
[----:B------:R-:W-:Y:S02]  /*0d70*/  IADD3 R18, PT, PT, R4, -0x1, RZ ;  /* 0xffffffff04127810 */ /* 0x000fe40007ffe0ff */
[----:B------:R-:W-:Y:S02]  /*0d80*/  ISETP.NE.AND P1, PT, R6, RZ, PT ;  /* 0x000000ff0600720c */ /* 0x000fe40003f25270 */
[----:B------:R-:W-:-:S13]  /*0d90*/  ISETP.GE.U32.AND P0, PT, R18, 0x3, PT ;  /* 0x000000031200780c */ /* 0x000fda0003f06070 */
[----:B------:R-:W-:Y:S05]  /*0da0*/  @!P0 BRA `(.L_x_14) ;  /* 0x00000000002c8947 */ /* 0x000fea0003800000 */
[----:B------:R-:W-:-:S04]  /*0db0*/  IMAD.IADD R19, R9, 0x1, R24 ;  /* 0x0000000109137824 */ /* 0x000fc800078e0218 */
[----:B------:R-:W-:-:S05]  /*0dc0*/  IMAD.WIDE R18, R19, 0x4, R12 ;  /* 0x0000000413127825 */ /* 0x000fca00078e020c */
[----:B------:R-:W2:Y:S04]  /*0dd0*/  LDG.E R26, desc[UR14][R18.64] ;  /* 0x0000000e121a7981 */ /* 0x000ea8000c1e1900 */
[----:B------:R-:W3:Y:S04]  /*0de0*/  LDG.E R28, desc[UR14][R18.64+0x4] ;  /* 0x0000040e121c7981 */ /* 0x000ee8000c1e1900 */
[----:B------:R-:W4:Y:S01]  /*0df0*/  LDG.E R25, desc[UR14][R18.64+0xc] ;  /* 0x00000c0e12197981 */ /* 0x000f22000c1e1900 */
[----:B--2---:R-:W-:-:S03]  /*0e00*/  FFMA R23, R26, R26, R23 ;  /* 0x0000001a1a177223 */ /* 0x004fc60000000017 */
[----:B------:R-:W2:Y:S01]  /*0e10*/  LDG.E R26, desc[UR14][R18.64+0x8] ;  /* 0x0000080e121a7981 */ /* 0x000ea2000c1e1900 */
[----:B---3--:R-:W-:Y:S01]  /*0e20*/  FFMA R23, R28, R28, R23 ;  /* 0x0000001c1c177223 */ /* 0x008fe20000000017 */
[----:B------:R-:W-:-:S03]  /*0e30*/  IADD3 R24, PT, PT, R24, 0x4, RZ ;  /* 0x0000000418187810 */ /* 0x000fc60007ffe0ff */
[----:B--2---:R-:W-:-:S04]  /*0e40*/  FFMA R23, R26, R26, R23 ;  /* 0x0000001a1a177223 */ /* 0x004fc80000000017 */
[----:B----4-:R-:W-:-:S07]  /*0e50*/  FFMA R23, R25, R25, R23 ;  /* 0x0000001919177223 */ /* 0x010fce0000000017 */
.L_x_14:
[----:B------:R-:W-:Y:S05]  /*0e60*/  @!P1 BRA `(.L_x_12) ;  /* 0x00000000002c9947 */ /* 0x000fea0003800000 */
[----:B------:R-:W-:-:S04]  /*0e70*/  IMAD.IADD R19, R9, 0x1, R24 ;  /* 0x0000000109137824 */ /* 0x000fc800078e0218 */
[----:B------:R-:W-:-:S05]  /*0e80*/  IMAD.WIDE R12, R19, 0x4, R12 ;  /* 0x00000004130c7825 */ /* 0x000fca00078e020c */
[----:B------:R-:W2:Y:S01]  /*0e90*/  LDG.E R18, desc[UR14][R12.64] ;  /* 0x0000000e0c127981 */ /* 0x000ea2000c1e1900 */
[----:B------:R-:W-:Y:S01]  /*0ea0*/  ISETP.NE.AND P0, PT, R6, 0x1, PT ;  /* 0x000000010600780c */ /* 0x000fe20003f05270 */
[----:B--2---:R-:W-:-:S12]  /*0eb0*/  FFMA R23, R18, R18, R23 ;  /* 0x0000001212177223 */ /* 0x004fd80000000017 */
[----:B------:R-:W-:Y:S05]  /*0ec0*/  @!P0 BRA `(.L_x_12) ;  /* 0x0000000000148947 */ /* 0x000fea0003800000 */
[----:B------:R-:W-:Y:S01]  /*0ed0*/  ISETP.NE.AND P0, PT, R6, 0x2, PT ;  /* 0x000000020600780c */ /* 0x000fe20003f05270 */
[----:B------:R-:W2:-:S12]  /*0ee0*/  LDG.E R18, desc[UR14][R12.64+0x4] ;  /* 0x0000040e0c127981 */ /* 0x000e98000c1e1900 */
[----:B------:R-:W3:Y:S01]  /*0ef0*/  @P0 LDG.E R24, desc[UR14][R12.64+0x8] ;  /* 0x0000080e0c180981 */ /* 0x000ee2000c1e1900 */
[----:B--2---:R-:W-:-:S04]  /*0f00*/  FFMA R23, R18, R18, R23 ;  /* 0x0000001212177223 */ /* 0x004fc80000000017 */
[----:B---3--:R-:W-:-:S07]  /*0f10*/  @P0 FFMA R23, R24, R24, R23 ;  /* 0x0000001818170223 */ /* 0x008fce0000000017 */
.L_x_12:
[----:B------:R-:W-:Y:S01]  /*0f20*/  FADD R23, -R23, -RZ ;  /* 0x800000ff17177221 */ /* 0x000fe20000000100 */
[----:B------:R-:W-:Y:S01]  /*0f30*/  MOV R12, UR4 ;  /* 0x00000004000c7c02 */ /* 0x000fe20008000f00 */
[----:B------:R-:W-:-:S05]  /*0f40*/  IMAD.U32 R13, RZ, RZ, UR5 ;  /* 0x00000005ff0d7e24 */ /* 0x000fca000f8e00ff */
[----:B------:R4:W-:Y:S02]  /*0f50*/  STG.E desc[UR14][R12.64], R23 ;  /* 0x000000170c007986 */ /* 0x0009e4000c10190e */
.L_x_9:
[----:B------:R-:W-:Y:S05]  /*0f60*/  BSYNC.RECONVERGENT B0 ;  /* 0x0000000000007941 */ /* 0x000fea0003800200 */
.L_x_8:
[----:B------:R-:W-:Y:S01]  /*0f70*/  BAR.SYNC.DEFER_BLOCKING 0x0 ;  /* 0x0000000000007b1d */ /* 0x000fe20000010000 */
[----:B0123--:R-:W-:Y:S01]  /*0f80*/  MOV R18, UR4 ;  /* 0x0000000400127c02 */ /* 0x00ffe20008000f00 */
[----:B----4-:R-:W-:Y:S01]  /*0f90*/  IMAD.U32 R13, RZ, RZ, UR7 ;  /* 0x00000007ff0d7e24 */ /* 0x010fe2000f8e00ff */
[----:B------:R-:W-:Y:S01]  /*0fa0*/  MOV R12, UR6 ;  /* 0x00000006000c7c02 */ /* 0x000fe20008000f00 */
[----:B------:R-:W-:-:S05]  /*0fb0*/  IMAD.U32 R19, RZ, RZ, UR5 ;  /* 0x00000005ff137e24 */ /* 0x000fca000f8e00ff */
[----:B------:R-:W2:Y:S04]  /*0fc0*/  LDG.E R18, desc[UR14][R18.64] ;  /* 0x0000000e12127981 */ /* 0x000ea8000c1e1900 */
[----:B------:R-:W2:Y:S02]  /*0fd0*/  LDG.E R13, desc[UR14][R12.64] ;  /* 0x0000000e0c0d7981 */ /* 0x000ea4000c1e1900 */
[----:B--2---:R-:W-:-:S13]  /*0fe0*/  FSETP.GT.AND P0, PT, R18, R13, PT ;  /* 0x0000000d1200720b */ /* 0x004fda0003f04000 */
[----:B------:R-:W-:Y:S05]  /*0ff0*/  @!P0 BRA `(.L_x_15) ;  /* 0x0000000000088947 */ /* 0x000fea0003800000 */
[----:B------:R-:W2:Y:S04]  /*1000*/  LDG.E R17, desc[UR14][R16.64] ;  /* 0x0000000e10117981 */ /* 0x000ea8000c1e1900 */
[----:B--2---:R0:W-:Y:S02]  /*1010*/  STG.E desc[UR14][R14.64], R17 ;  /* 0x000000110e007986 */ /* 0x0041e4000c10190e */
.L_x_15:
[----:B------:R-:W-:Y:S01]  /*1020*/  BAR.SYNC.DEFER_BLOCKING 0x0 ;  /* 0x0000000000007b1d */ /* 0x000fe20000010000 */
[----:B------:R-:W-:-:S05]  /*1030*/  ISETP.NE.AND P0, PT, R0, RZ, PT ;  /* 0x000000ff0000720c */ /* 0x000fca0003f05270 */
[----:B------:R-:W-:Y:S08]  /*1040*/  BSSY.RECONVERGENT B0, `(.L_x_16) ;  /* 0x000000c000007945 */ /* 0x000ff00003800200 */
[----:B------:R-:W-:Y:S05]  /*1050*/  @P0 BRA `(.L_x_17) ;  /* 0x0000000000280947 */ /* 0x000fea0003800000 */
[----:B0-----:R-:W-:Y:S01]  /*1060*/  IMAD.U32 R15, RZ, RZ, UR5 ;  /* 0x00000005ff0f7e24 */ /* 0x001fe2000f8e00ff */
[----:B------:R-:W-:Y:S01]  /*1070*/  MOV R12, UR6 ;  /* 0x00000006000c7c02 */ /* 0x000fe20008000f00 */
[----:B------:R-:W-:Y:S01]  /*1080*/  IMAD.U32 R13, RZ, RZ, UR7 ;  /* 0x00000007ff0d7e24 */ /* 0x000fe2000f8e00ff */
[----:B------:R-:W-:-:S04]  /*1090*/  MOV R14, UR4 ;  /* 0x00000004000e7c02 */ /* 0x000fc80008000f00 */
[----:B------:R-:W2:Y:S04]  /*10a0*/  LDG.E R12, desc[UR14][R12.64] ;  /* 0x0000000e0c0c7981 */ /* 0x000ea8000c1e1900 */
[----:B------:R-:W2:Y:S01]  /*10b0*/  LDG.E R15, desc[UR14][R14.64] ;  /* 0x0000000e0e0f7981 */ /* 0x000ea2000c1e1900 */
[----:B------:R-:W-:Y:S01]  /*10c0*/  MOV R16, UR6 ;  /* 0x0000000600107c02 */ /* 0x000fe20008000f00 */
[----:B------:R-:W-:Y:S01]  /*10d0*/  IMAD.U32 R17, RZ, RZ, UR7 ;  /* 0x00000007ff117e24 */ /* 0x000fe2000f8e00ff */
[----:B--2---:R-:W-:-:S13]  /*10e0*/  FSETP.GT.AND P0, PT, R15, R12, PT ;  /* 0x0000000c0f00720b */ /* 0x004fda0003f04000 */
[----:B------:R1:W-:Y:S02]  /*10f0*/  @P0 STG.E desc[UR14][R16.64], R15 ;  /* 0x0000000f10000986 */ /* 0x0003e4000c10190e */
.L_x_17:
[----:B------:R-:W-:Y:S05]  /*1100*/  BSYNC.RECONVERGENT B0 ;  /* 0x0000000000007941 */ /* 0x000fea0003800200 */
.L_x_16:
[----:B------:R-:W2:Y:S01]  /*1110*/  LDCU UR8, c[0x0][0x360] ;  /* 0x00006c00ff0877ac */ /* 0x000ea20008000800 */
[----:B------:R-:W3:Y:S01]  /*1120*/  LDCU UR9, c[0x0][0x3c4] ;  /* 0x00007880ff0977ac */ /* 0x000ee20008000800 */
[----:B--2---:R-:W-:-:S04]  /*1130*/  IADD3 R0, PT, PT, R0, UR8, RZ ;  /* 0x0000000800007c10 */ /* 0x004fc8000fffe0ff */
[----:B---3--:R-:W-:-:S13]  /*1140*/  ISETP.GE.AND P0, PT, R0, UR9, PT ;  /* 0x0000000900007c0c */ /* 0x008fda000bf06270 */
[----:B------:R-:W-:Y:S05]  /*1150*/  @!P0 BRA `(.L_x_18) ;  /* 0xfffffff000288947 */ /* 0x000fea000383ffff */
[----:B------:R-:W-:Y:S05]  /*1160*/  EXIT ;  /* 0x000000000000794d */ /* 0x000fea0003800000 */
        .weak           $__internal_0_$__cuda_sm3x_div_rn_noftz_f32_slowpath
        .type           $__internal_0_$__cuda_sm3x_div_rn_noftz_f32_slowpath,@function
        .size           $__internal_0_$__cuda_sm3x_div_rn_noftz_f32_slowpath,(.L_x_75 - $__internal_0_$__cuda_sm3x_div_rn_noftz_f32_slowpath)
$__internal_0_$__cuda_sm3x_div_rn_noftz_f32_slowpath:
[----:B------:R-:W-:Y:S01]  /*1170*/  SHF.R.U32.HI R17, RZ, 0x17, R14 ;  /* 0x00000017ff117819 */ /* 0x000fe2000001160e */
[----:B------:R-:W-:Y:S01]  /*1180*/  BSSY.RECONVERGENT B1, `(.L_x_19) ;  /* 0x0000064000017945 */ /* 0x000fe20003800200 */
[----:B------:R-:W-:Y:S01]  /*1190*/  SHF.R.U32.HI R24, RZ, 0x17, R13 ;  /* 0x00000017ff187819 */ /* 0x000fe2000001160d */
[----:B------:R-:W-:Y:S01]  /*11a0*/  IMAD.MOV.U32 R26, RZ, RZ, 0x47c35000 ;  /* 0x47c35000ff1a7424 */ /* 0x000fe200078e00ff */
[----:B------:R-:W-:Y:S02]  /*11b0*/  LOP3.LUT R17, R17, 0xff, RZ, 0xc0, !PT ;  /* 0x000000ff11117812 */ /* 0x000fe400078ec0ff */
[----:B------:R-:W-:-:S03]  /*11c0*/  LOP3.LUT R24, R24, 0xff, RZ, 0xc0, !PT ;  /* 0x000000ff18187812 */ /* 0x000fc600078ec0ff */
[----:B------:R-:W-:Y:S01]  /*11d0*/  VIADD R23, R17, 0xffffffff ;  /* 0xffffffff11177836 */ /* 0x000fe20000000000 */
[----:B------:R-:W-:-:S04]  /*11e0*/  IADD3 R25, PT, PT, R24, -0x1, RZ ;  /* 0xffffffff18197810 */ /* 0x000fc80007ffe0ff */
[----:B------:R-:W-:-:S04]  /*11f0*/  ISETP.GT.U32.AND P0, PT, R23, 0xfd, PT ;  /* 0x000000fd1700780c */ /* 0x000fc80003f04070 */
[----:B------:R-:W-:-:S13]  /*1200*/  ISETP.GT.U32.OR P0, PT, R25, 0xfd, P0 ;  /* 0x000000fd1900780c */ /* 0x000fda0000704470 */
[----:B------:R-:W-:Y:S01]  /*1210*/  @!P0 MOV R16, RZ ;  /* 0x000000ff00108202 */ /* 0x000fe20000000f00 */
[----:B------:R-:W-:Y:S06]  /*1220*/  @!P0 BRA `(.L_x_20) ;  /* 0x0000000000608947 */ /* 0x000fec0003800000 */
[----:B------:R-:W-:Y:S01]  /*1230*/  IMAD.MOV.U32 R12, RZ, RZ, 0x47c35000 ;  /* 0x47c35000ff0c7424 */ /* 0x000fe200078e00ff */
[----:B------:R-:W-:-:S04]  /*1240*/  FSETP.GTU.FTZ.AND P0, PT, |R13|, +INF , PT ;  /* 0x7f8000000d00780b */ /* 0x000fc80003f1c200 */
[----:B------:R-:W-:-:S04]  /*1250*/  FSETP.GTU.FTZ.AND P1, PT, |R12|, +INF , PT ;  /* 0x7f8000000c00780b */ /* 0x000fc80003f3c200 */
[----:B------:R-:W-:-:S13]  /*1260*/  PLOP3.LUT P0, PT, P0, P1, PT, 0xf8, 0x8f ;  /* 0x00000000008f781c */ /* 0x000fda0000703f70 */
[----:B------:R-:W-:Y:S05]  /*1270*/  @P0 BRA `(.L_x_21) ;  /* 0x00000004004c0947 */ /* 0x000fea0003800000 */
[----:B------:R-:W-:-:S13]  /*1280*/  LOP3.LUT P0, RZ, R26, 0x7fffffff, R13, 0xc8, !PT ;  /* 0x7fffffff1aff7812 */ /* 0x000fda000780c80d */
[----:B------:R-:W-:Y:S05]  /*1290*/  @!P0 BRA `(.L_x_22) ;  /* 0x00000004003c8947 */ /* 0x000fea0003800000 */
[C---:B------:R-:W-:Y:S02]  /*12a0*/  FSETP.NEU.FTZ.AND P2, PT, |R13|.reuse, +INF , PT ;  /* 0x7f8000000d00780b */ /* 0x040fe40003f5d200 */
[----:B------:R-:W-:Y:S02]  /*12b0*/  FSETP.NEU.FTZ.AND P1, PT, |R12|, +INF , PT ;  /* 0x7f8000000c00780b */ /* 0x000fe40003f3d200 */
[----:B------:R-:W-:-:S11]  /*12c0*/  FSETP.NEU.FTZ.AND P0, PT, |R13|, +INF , PT ;  /* 0x7f8000000d00780b */ /* 0x000fd60003f1d200 */
[----:B------:R-:W-:Y:S05]  /*12d0*/  @!P1 BRA !P2, `(.L_x_22) ;  /* 0x00000004002c9947 */ /* 0x000fea0005000000 */
[----:B------:R-:W-:-:S04]  /*12e0*/  LOP3.LUT P2, RZ, R13, 0x7fffffff, RZ, 0xc0, !PT ;  /* 0x7fffffff0dff7812 */ /* 0x000fc8000784c0ff */
[----:B------:R-:W-:-:S13]  /*12f0*/  PLOP3.LUT P1, PT, P1, P2, PT, 0x2f, 0xf2 ;  /* 0x0000000000f2781c */ /* 0x000fda0000f24577 */
[----:B------:R-:W-:Y:S05]  /*1300*/  @P1 BRA `(.L_x_23) ;  /* 0x0000000400181947 */ /* 0x000fea0003800000 */
[----:B------:R-:W-:-:S04]  /*1310*/  LOP3.LUT P1, RZ, R26, 0x7fffffff, RZ, 0xc0, !PT ;  /* 0x7fffffff1aff7812 */ /* 0x000fc8000782c0ff */
[----:B------:R-:W-:-:S13]  /*1320*/  PLOP3.LUT P0, PT, P0, P1, PT, 0x2f, 0xf2 ;  /* 0x0000000000f2781c */ /* 0x000fda0000702577 */
[----:B------:R-:W-:Y:S05]  /*1330*/  @P0 BRA `(.L_x_24) ;  /* 0x0000000400000947 */ /* 0x000fea0003800000 */
[----:B------:R-:W-:Y:S02]  /*1340*/  ISETP.GE.AND P0, PT, R25, RZ, PT ;  /* 0x000000ff1900720c */ /* 0x000fe40003f06270 */
[----:B------:R-:W-:-:S11]  /*1350*/  ISETP.GE.AND P1, PT, R23, RZ, PT ;  /* 0x000000ff1700720c */ /* 0x000fd60003f26270 */
[----:B------:R-:W-:Y:S01]  /*1360*/  @P0 MOV R16, RZ ;  /* 0x000000ff00100202 */ /* 0x000fe20000000f00 */
[----:B------:R-:W-:Y:S02]  /*1370*/  @!P0 IMAD.MOV.U32 R16, RZ, RZ, -0x40 ;  /* 0xffffffc0ff108424 */ /* 0x000fe400078e00ff */
[----:B------:R-:W-:Y:S01]  /*1380*/  @!P0 FFMA R13, R13, 1.84467440737095516160e+19, RZ ;  /* 0x5f8000000d0d8823 */ /* 0x000fe200000000ff */
[----:B------:R-:W-:Y:S02]  /*1390*/  @!P1 FFMA R26, R12, 1.84467440737095516160e+19, RZ ;  /* 0x5f8000000c1a9823 */ /* 0x000fe400000000ff */
[----:B------:R-:W-:-:S07]  /*13a0*/  @!P1 IADD3 R16, PT, PT, R16, 0x40, RZ ;  /* 0x0000004010109810 */ /* 0x000fce0007ffe0ff */
.L_x_20:
[----:B------:R-:W-:Y:S01]  /*13b0*/  LEA R23, R17, 0xc0800000, 0x17 ;  /* 0xc080000011177811 */ /* 0x000fe200078eb8ff */
[----:B------:R-:W-:Y:S01]  /*13c0*/  BSSY.RECONVERGENT B2, `(.L_x_25) ;  /* 0x0000036000027945 */ /* 0x000fe20003800200 */
[----:B------:R-:W-:-:S03]  /*13d0*/  IADD3 R24, PT, PT, R24, -0x7f, RZ ;  /* 0xffffff8118187810 */ /* 0x000fc60007ffe0ff */
[----:B------:R-:W-:Y:S02]  /*13e0*/  IMAD.IADD R25, R26, 0x1, -R23 ;  /* 0x000000011a197824 */ /* 0x000fe400078e0a17 */
[C---:B------:R-:W-:Y:S02]  /*13f0*/  IMAD R12, R24.reuse, -0x800000, R13 ;  /* 0xff800000180c7824 */ /* 0x040fe400078e020d */
[----:B------:R0:W1:Y:S01]  /*1400*/  MUFU.RCP R26, R25 ;  /* 0x00000019001a7308 */ /* 0x0000620000001000 */
[----:B------:R-:W-:Y:S01]  /*1410*/  FADD.FTZ R23, -R25, -RZ ;  /* 0x800000ff19177221 */ /* 0x000fe20000010100 */
[----:B0-----:R-:W-:-:S05]  /*1420*/  IADD3 R25, PT, PT, R24, 0x7f, -R17 ;  /* 0x0000007f18197810 */ /* 0x001fca0007ffe811 */
[----:B------:R-:W-:Y:S02]  /*1430*/  IMAD.IADD R25, R25, 0x1, R16 ;  /* 0x0000000119197824 */ /* 0x000fe400078e0210 */
[----:B-1----:R-:W-:-:S04]  /*1440*/  FFMA R27, R26, R23, 1 ;  /* 0x3f8000001a1b7423 */ /* 0x002fc80000000017 */
[----:B------:R-:W-:-:S04]  /*1450*/  FFMA R13, R26, R27, R26 ;  /* 0x0000001b1a0d7223 */ /* 0x000fc8000000001a */
[----:B------:R-:W-:-:S04]  /*1460*/  FFMA R26, R12, R13, RZ ;  /* 0x0000000d0c1a7223 */ /* 0x000fc800000000ff */
[----:B------:R-:W-:-:S04]  /*1470*/  FFMA R27, R23, R26, R12 ;  /* 0x0000001a171b7223 */ /* 0x000fc8000000000c */
[----:B------:R-:W-:-:S04]  /*1480*/  FFMA R26, R13, R27, R26 ;  /* 0x0000001b0d1a7223 */ /* 0x000fc8000000001a */
[----:B------:R-:W-:-:S04]  /*1490*/  FFMA R23, R23, R26, R12 ;  /* 0x0000001a17177223 */ /* 0x000fc8000000000c */
[----:B------:R-:W-:-:S05]  /*14a0*/  FFMA R12, R13, R23, R26 ;  /* 0x000000170d0c7223 */ /* 0x000fca000000001a */
[----:B------:R-:W-:-:S04]  /*14b0*/  SHF.R.U32.HI R17, RZ, 0x17, R12 ;  /* 0x00000017ff117819 */ /* 0x000fc8000001160c */
[----:B------:R-:W-:-:S04]  /*14c0*/  LOP3.LUT R17, R17, 0xff, RZ, 0xc0, !PT ;  /* 0x000000ff11117812 */ /* 0x000fc800078ec0ff */
[----:B------:R-:W-:-:S05]  /*14d0*/  IADD3 R17, PT, PT, R17, R25, RZ ;  /* 0x0000001911117210 */ /* 0x000fca0007ffe0ff */
[----:B------:R-:W-:-:S05]  /*14e0*/  VIADD R16, R17, 0xffffffff ;  /* 0xffffffff11107836 */ /* 0x000fca0000000000 */
[----:B------:R-:W-:-:S13]  /*14f0*/  ISETP.GE.U32.AND P0, PT, R16, 0xfe, PT ;  /* 0x000000fe1000780c */ /* 0x000fda0003f06070 */
[----:B------:R-:W-:Y:S05]  /*1500*/  @!P0 BRA `(.L_x_26) ;  /* 0x0000000000808947 */ /* 0x000fea0003800000 */
[----:B------:R-:W-:-:S13]  /*1510*/  ISETP.GT.AND P0, PT, R17, 0xfe, PT ;  /* 0x000000fe1100780c */ /* 0x000fda0003f04270 */
[----:B------:R-:W-:Y:S05]  /*1520*/  @P0 BRA `(.L_x_27) ;  /* 0x00000000006c0947 */ /* 0x000fea0003800000 */
[----:B------:R-:W-:-:S13]  /*1530*/  ISETP.GE.AND P0, PT, R17, 0x1, PT ;  /* 0x000000011100780c */ /* 0x000fda0003f06270 */
[----:B------:R-:W-:Y:S05]  /*1540*/  @P0 BRA `(.L_x_28) ;  /* 0x0000000000740947 */ /* 0x000fea0003800000 */
[----:B------:R-:W-:Y:S02]  /*1550*/  ISETP.GE.AND P0, PT, R17, -0x18, PT ;  /* 0xffffffe81100780c */ /* 0x000fe40003f06270 */
[----:B------:R-:W-:-:S11]  /*1560*/  LOP3.LUT R12, R12, 0x80000000, RZ, 0xc0, !PT ;  /* 0x800000000c0c7812 */ /* 0x000fd600078ec0ff */
[----:B------:R-:W-:Y:S05]  /*1570*/  @!P0 BRA `(.L_x_28) ;  /* 0x0000000000688947 */ /* 0x000fea0003800000 */
[-CC-:B------:R-:W-:Y:S01]  /*1580*/  FFMA.RZ R16, R13, R23.reuse, R26.reuse ;  /* 0x000000170d107223 */ /* 0x180fe2000000c01a */
[C---:B------:R-:W-:Y:S02]  /*1590*/  ISETP.NE.AND P2, PT, R17.reuse, RZ, PT ;  /* 0x000000ff1100720c */ /* 0x040fe40003f45270 */
[----:B------:R-:W-:Y:S02]  /*15a0*/  ISETP.NE.AND P1, PT, R17, RZ, PT ;  /* 0x000000ff1100720c */ /* 0x000fe40003f25270 */
[----:B------:R-:W-:Y:S01]  /*15b0*/  LOP3.LUT R24, R16, 0x7fffff, RZ, 0xc0, !PT ;  /* 0x007fffff10187812 */ /* 0x000fe200078ec0ff */
[CCC-:B------:R-:W-:Y:S01]  /*15c0*/  FFMA.RP R16, R13.reuse, R23.reuse, R26.reuse ;  /* 0x000000170d107223 */ /* 0x1c0fe2000000801a */
[----:B------:R-:W-:Y:S01]  /*15d0*/  FFMA.RM R13, R13, R23, R26 ;  /* 0x000000170d0d7223 */ /* 0x000fe2000000401a */
[----:B------:R-:W-:Y:S01]  /*15e0*/  IADD3 R23, PT, PT, R17, 0x20, RZ ;  /* 0x0000002011177810 */ /* 0x000fe20007ffe0ff */
[----:B------:R-:W-:Y:S01]  /*15f0*/  IMAD.MOV R17, RZ, RZ, -R17 ;  /* 0x000000ffff117224 */ /* 0x000fe200078e0a11 */
[----:B------:R-:W-:-:S02]  /*1600*/  LOP3.LUT R24, R24, 0x800000, RZ, 0xfc, !PT ;  /* 0x0080000018187812 */ /* 0x000fc400078efcff */
[----:B------:R-:W-:Y:S02]  /*1610*/  FSETP.NEU.FTZ.AND P0, PT, R16, R13, PT ;  /* 0x0000000d1000720b */ /* 0x000fe40003f1d000 */
[----:B------:R-:W-:Y:S02]  /*1620*/  SHF.L.U32 R23, R24, R23, RZ ;  /* 0x0000001718177219 */ /* 0x000fe400000006ff */
[----:B------:R-:W-:Y:S02]  /*1630*/  SEL R13, R17, RZ, P2 ;  /* 0x000000ff110d7207 */ /* 0x000fe40001000000 */
[----:B------:R-:W-:Y:S02]  /*1640*/  ISETP.NE.AND P1, PT, R23, RZ, P1 ;  /* 0x000000ff1700720c */ /* 0x000fe40000f25270 */
[----:B------:R-:W-:Y:S02]  /*1650*/  SHF.R.U32.HI R13, RZ, R13, R24 ;  /* 0x0000000dff0d7219 */ /* 0x000fe40000011618 */
[----:B------:R-:W-:-:S02]  /*1660*/  PLOP3.LUT P0, PT, P0, P1, PT, 0xf8, 0x8f ;  /* 0x00000000008f781c */ /* 0x000fc40000703f70 */
[----:B------:R-:W-:Y:S02]  /*1670*/  SHF.R.U32.HI R17, RZ, 0x1, R13 ;  /* 0x00000001ff117819 */ /* 0x000fe4000001160d */
[----:B------:R-:W-:-:S04]  /*1680*/  SEL R16, RZ, 0x1, !P0 ;  /* 0x00000001ff107807 */ /* 0x000fc80004000000 */
[----:B------:R-:W-:-:S04]  /*1690*/  LOP3.LUT R16, R16, 0x1, R17, 0xf8, !PT ;  /* 0x0000000110107812 */ /* 0x000fc800078ef811 */
[----:B------:R-:W-:-:S04]  /*16a0*/  LOP3.LUT R16, R16, R13, RZ, 0xc0, !PT ;  /* 0x0000000d10107212 */ /* 0x000fc800078ec0ff */
[----:B------:R-:W-:-:S04]  /*16b0*/  IADD3 R17, PT, PT, R17, R16, RZ ;  /* 0x0000001011117210 */ /* 0x000fc80007ffe0ff */
[----:B------:R-:W-:Y:S01]  /*16c0*/  LOP3.LUT R12, R17, R12, RZ, 0xfc, !PT ;  /* 0x0000000c110c7212 */ /* 0x000fe200078efcff */
[----:B------:R-:W-:Y:S06]  /*16d0*/  BRA `(.L_x_28) ;  /* 0x0000000000107947 */ /* 0x000fec0003800000 */
.L_x_27:
[----:B------:R-:W-:-:S04]  /*16e0*/  LOP3.LUT R12, R12, 0x80000000, RZ, 0xc0, !PT ;  /* 0x800000000c0c7812 */ /* 0x000fc800078ec0ff */
[----:B------:R-:W-:Y:S01]  /*16f0*/  LOP3.LUT R12, R12, 0x7f800000, RZ, 0xfc, !PT ;  /* 0x7f8000000c0c7812 */ /* 0x000fe200078efcff */
[----:B------:R-:W-:Y:S06]  /*1700*/  BRA `(.L_x_28) ;  /* 0x0000000000047947 */ /* 0x000fec0003800000 */
.L_x_26:
[----:B------:R-:W-:-:S07]  /*1710*/  IMAD R12, R25, 0x800000, R12 ;  /* 0x00800000190c7824 */ /* 0x000fce00078e020c */
.L_x_28:
[----:B------:R-:W-:Y:S05]  /*1720*/  BSYNC.RECONVERGENT B2 ;  /* 0x0000000000027941 */ /* 0x000fea0003800200 */
.L_x_25:
[----:B------:R-:W-:Y:S05]  /*1730*/  BRA `(.L_x_29) ;  /* 0x0000000000207947 */ /* 0x000fea0003800000 */
.L_x_24:
[----:B------:R-:W-:-:S04]  /*1740*/  LOP3.LUT R12, R26, 0x80000000, R13, 0x48, !PT ;  /* 0x800000001a0c7812 */ /* 0x000fc800078e480d */
[----:B------:R-:W-:Y:S01]  /*1750*/  LOP3.LUT R12, R12, 0x7f800000, RZ, 0xfc, !PT ;  /* 0x7f8000000c0c7812 */ /* 0x000fe200078efcff */
[----:B------:R-:W-:Y:S06]  /*1760*/  BRA `(.L_x_29) ;  /* 0x0000000000147947 */ /* 0x000fec0003800000 */
.L_x_23:
[----:B------:R-:W-:Y:S01]  /*1770*/  LOP3.LUT R12, R26, 0x80000000, R13, 0x48, !PT ;  /* 0x800000001a0c7812 */ /* 0x000fe200078e480d */
[----:B------:R-:W-:Y:S06]  /*1780*/  BRA `(.L_x_29) ;  /* 0x00000000000c7947 */ /* 0x000fec0003800000 */
.L_x_22:
[----:B------:R-:W0:Y:S01]  /*1790*/  MUFU.RSQ R12, -QNAN ;  /* 0xffc00000000c7908 */ /* 0x000e220000001400 */
[----:B------:R-:W-:Y:S05]  /*17a0*/  BRA `(.L_x_29) ;  /* 0x0000000000047947 */ /* 0x000fea0003800000 */
.L_x_21:
[----:B------:R-:W-:-:S07]  /*17b0*/  FADD.FTZ R12, R13, R12 ;  /* 0x0000000c0d0c7221 */ /* 0x000fce0000010000 */
.L_x_29:
[----:B------:R-:W-:Y:S05]  /*17c0*/  BSYNC.RECONVERGENT B1 ;  /* 0x0000000000017941 */ /* 0x000fea0003800200 */
.L_x_19:
[----:B------:R-:W-:Y:S01]  /*17d0*/  HFMA2 R13, -RZ, RZ, 0, 0 ;  /* 0x00000000ff0d7431 */ /* 0x000fe200000001ff */
[----:B0-----:R-:W-:Y:S01]  /*17e0*/  MOV R24, R12 ;  /* 0x0000000c00187202 */ /* 0x001fe20000000f00 */
[----:B------:R-:W-:-:S04]  /*17f0*/  IMAD.MOV.U32 R12, RZ, RZ, R19 ;  /* 0x000000ffff0c7224 */ /* 0x000fc800078e0013 */
[----:B------:R-:W-:Y:S05]  /*1800*/  RET.REL.NODEC R12 `(_Z15update_particlePfS_S_S_S_jS_fffi) ;  /* 0xffffffe40cfc7950 */ /* 0x000fea0003c3ffff */
.L_x_30:
[----:B------:R-:W-:-:S00]  /*1810*/  BRA `(.L_x_30) ;  /* 0xfffffffc00fc7947 */ /* 0x000fc0000383ffff */
[----:B------:R-:W-:-:S00]  /*1820*/  NOP ;  /* 0x0000000000007918 */ /* 0x000fc00000000000 */
        /* <DEDUP_REMOVED lines=13> */
.L_x_75:


//--------------------- .text._Z15init_populationPfS_S_S_S_jS_S_ii --------------------------
	.section	.text._Z15init_populationPfS_S_S_S_jS_S_ii,"ax",@progbits
	.align	128
        .global         _Z15init_populationPfS_S_S_S_jS_S_ii
        .type           _Z15init_populationPfS_S_S_S_jS_S_ii,@function
        .size           _Z15init_populationPfS_S_S_S_jS_S_ii,(.L_x_76 - _Z15init_populationPfS_S_S_S_jS_S_ii)
        .other          _Z15init_populationPfS_S_S_S_jS_S_ii,@"STO_CUDA_ENTRY STV_DEFAULT"
_Z15init_populationPfS_S_S_S_jS_S_ii:
.text._Z15init_populationPfS_S_S_S_jS_S_ii:
[----:B------:R-:W-:Y:S01]  /*0000*/  LDC R1, c[0x0][0x37c] ;  /* 0x0000df00ff017b82 */ /* 0x000fe20000000800 */
[----:B------:R-:W0:Y:S01]  /*0010*/  S2R R15, SR_TID.X ;  /* 0x00000000000f7919 */ /* 0x000e220000002100 */
[----:B------:R-:W1:Y:S01]  /*0020*/  LDCU UR4, c[0x0][0x3c0] ;  /* 0x00007800ff0477ac */ /* 0x000e620008000800 */
[----:B------:R-:W-:Y:S01]  /*0030*/  BSSY.RECONVERGENT B2, `(.L_x_31) ;  /* 0x0000044000027945 */ /* 0x000fe20003800200 */
[----:B------:R-:W2:Y:S01]  /*0040*/  S2R R14, SR_CTAID.X ;  /* 0x00000000000e7919 */ /* 0x000ea20000002500 */
[----:B------:R-:W3:Y:S01]  /*0050*/  LDCU.64 UR6, c[0x0][0x358] ;  /* 0x00006b00ff0677ac */ /* 0x000ee20008000a00 */
[----:B------:R-:W4:Y:S01]  /*0060*/  LDCU UR5, c[0x0][0x360] ;  /* 0x00006c00ff0577ac */ /* 0x000f220008000800 */
[----:B------:R-:W0:Y:S01]  /*0070*/  LDCU UR8, c[0x0][0x3c0] ;  /* 0x00007800ff0877ac */ /* 0x000e220008000800 */
[----:B-1----:R-:W-:-:S05]  /*0080*/  IMAD.U32 R0, RZ, RZ, UR4 ;  /* 0x00000004ff007e24 */ /* 0x002fca000f8e00ff */
[----:B0-----:R-:W-:-:S13]  /*0090*/  ISETP.GE.AND P0, PT, R15, R0, PT ;  /* 0x000000000f00720c */ /* 0x001fda0003f06270 */
[----:B--234-:R-:W-:Y:S05]  /*00a0*/  @P0 BRA `(.L_x_32) ;  /* 0x0000000000f00947 */ /* 0x01cfea0003800000 */
[----:B------:R-:W0:Y:S01]  /*00b0*/  LDCU UR4, c[0x0][0x3a8] ;  /* 0x00007500ff0477ac */ /* 0x000e220008000800 */
[----:B------:R-:W1:Y:S01]  /*00c0*/  LDC.64 R6, c[0x0][0x398] ;  /* 0x0000e600ff067b82 */ /* 0x000e620000000a00 */
[--C-:B------:R-:W-:Y:S02]  /*00d0*/  IMAD R0, R14, UR5, R15.reuse ;  /* 0x000000050e007c24 */ /* 0x100fe4000f8e020f */
[----:B------:R-:W-:Y:S02]  /*00e0*/  HFMA2 R22, -RZ, RZ, -310, -36736 ;  /* 0xdcd8f87cff167431 */ /* 0x000fe400000001ff */
[----:B------:R-:W-:Y:S02]  /*00f0*/  IMAD.MOV.U32 R20, RZ, RZ, -0x75bd8fc ;  /* 0xf8a42704ff147424 */ /* 0x000fe400078e00ff */
[----:B------:R-:W-:Y:S01]  /*0100*/  IMAD.MOV.U32 R21, RZ, RZ, R15 ;  /* 0x000000ffff157224 */ /* 0x000fe200078e000f */
[----:B------:R-:W2:Y:S08]  /*0110*/  LDC.64 R4, c[0x0][0x380] ;  /* 0x0000e000ff047b82 */ /* 0x000eb00000000a00 */
[----:B------:R-:W3:Y:S01]  /*0120*/  LDC.64 R2, c[0x0][0x388] ;  /* 0x0000e200ff027b82 */ /* 0x000ee20000000a00 */
[----:B0-----:R-:W-:-:S05]  /*0130*/  VIADD R0, R0, UR4 ;  /* 0x0000000400007c36 */ /* 0x001fca0008000000 */
[----:B------:R-:W-:-:S05]  /*0140*/  LOP3.LUT R0, R0, 0xaad26b49, RZ, 0x3c, !PT ;  /* 0xaad26b4900007812 */ /* 0x000fca00078e3cff */
[----:B------:R-:W-:-:S04]  /*0150*/  IMAD R0, R0, 0x4182bed5, RZ ;  /* 0x4182bed500007824 */ /* 0x000fc800078e02ff */
[C---:B------:R-:W-:Y:S01]  /*0160*/  VIADD R16, R0.reuse, 0x75bcd15 ;  /* 0x075bcd1500107836 */ /* 0x040fe20000000000 */
[C---:B------:R-:W-:Y:S01]  /*0170*/  IADD3 R19, PT, PT, R0.reuse, 0x583f19, RZ ;  /* 0x00583f1900137810 */ /* 0x040fe20007ffe0ff */
[C---:B------:R-:W-:Y:S01]  /*0180*/  VIADD R17, R0.reuse, 0xd9f6dc18 ;  /* 0xd9f6dc1800117836 */ /* 0x040fe20000000000 */
[----:B------:R-:W-:-:S07]  /*0190*/  LOP3.LUT R18, R0, 0x159a55e5, RZ, 0x3c, !PT ;  /* 0x159a55e500127812 */ /* 0x000fce00078e3cff */
.L_x_35:
[----:B0-----:R-:W-:Y:S01]  /*01a0*/  SHF.R.U32.HI R9, RZ, 0x2, R16 ;  /* 0x00000002ff097819 */ /* 0x001fe20000011610 */
[----:B------:R-:W-:Y:S01]  /*01b0*/  VIADD R17, R17, 0x587c5 ;  /* 0x000587c511117836 */ /* 0x000fe20000000000 */
[----:B------:R-:W-:Y:S01]  /*01c0*/  SHF.L.U32 R0, R19, 0x4, RZ ;  /* 0x0000000413007819 */ /* 0x000fe200000006ff */
[----:B------:R-:W-:Y:S01]  /*01d0*/  IMAD.MOV.U32 R10, RZ, RZ, 0x3727c5ac ;  /* 0x3727c5acff0a7424 */ /* 0x000fe200078e00ff */
[----:B------:R-:W-:Y:S01]  /*01e0*/  LOP3.LUT R9, R9, R16, RZ, 0x3c, !PT ;  /* 0x0000001009097212 */ /* 0x000fe200078e3cff */
[----:B------:R-:W-:Y:S01]  /*01f0*/  IMAD.MOV.U32 R11, RZ, RZ, 0x47c35000 ;  /* 0x47c35000ff0b7424 */ /* 0x000fe200078e00ff */
[----:B------:R-:W-:Y:S01]  /*0200*/  MOV R16, R18 ;  /* 0x0000001200107202 */ /* 0x000fe20000000f00 */
[----:B------:R-:W-:Y:S01]  /*0210*/  IMAD.MOV.U32 R18, RZ, RZ, R20 ;  /* 0x000000ffff127224 */ /* 0x000fe200078e0014 */
[----:B------:R-:W-:Y:S01]  /*0220*/  BSSY.RECONVERGENT B1, `(.L_x_33) ;  /* 0x0000017000017945 */ /* 0x000fe20003800200 */
[----:B------:R-:W-:Y:S02]  /*0230*/  IMAD.SHL.U32 R8, R9, 0x2, RZ ;  /* 0x0000000209087824 */ /* 0x000fe400078e00ff */
[----:B------:R-:W-:Y:S01]  /*0240*/  IMAD.MOV.U32 R20, RZ, RZ, R22 ;  /* 0x000000ffff147224 */ /* 0x000fe200078e0016 */
[----:B------:R-:W-:-:S02]  /*0250*/  MOV R22, R19 ;  /* 0x0000001300167202 */ /* 0x000fc40000000f00 */
[----:B------:R-:W-:-:S04]  /*0260*/  LOP3.LUT R0, R19, R0, R8, 0x96, !PT ;  /* 0x0000000013007212 */ /* 0x000fc800078e9608 */
[----:B------:R-:W-:-:S04]  /*0270*/  LOP3.LUT R8, R0, R9, RZ, 0x3c, !PT ;  /* 0x0000000900087212 */ /* 0x000fc800078e3cff */
[----:B------:R-:W-:Y:S01]  /*0280*/  IADD3 R0, PT, PT, R8, R17, RZ ;  /* 0x0000001108007210 */ /* 0x000fe20007ffe0ff */
[----:B------:R-:W-:-:S03]  /*0290*/  IMAD.MOV.U32 R19, RZ, RZ, R8 ;  /* 0x000000ffff137224 */ /* 0x000fc600078e0008 */
[----:B------:R-:W-:-:S05]  /*02a0*/  SHF.R.U32.HI R9, RZ, 0x5, R0 ;  /* 0x00000005ff097819 */ /* 0x000fca0000011600 */
[----:B------:R-:W-:-:S05]  /*02b0*/  IMAD.HI.U32 R9, R9, 0xa7c5ac5, RZ ;  /* 0x0a7c5ac509097827 */ /* 0x000fca00078e00ff */
[----:B------:R-:W-:-:S05]  /*02c0*/  SHF.R.U32.HI R9, RZ, 0x7, R9 ;  /* 0x00000007ff097819 */ /* 0x000fca0000011609 */
[----:B------:R-:W-:Y:S02]  /*02d0*/  IMAD R0, R9, -0x186a0, R0 ;  /* 0xfffe796009007824 */ /* 0x000fe400078e0200 */
[----:B------:R-:W-:-:S03]  /*02e0*/  FFMA R9, R10, -R11, 1 ;  /* 0x3f8000000a097423 */ /* 0x000fc6000000080b */
[----:B------:R-:W-:Y:S01]  /*02f0*/  I2FP.F32.U32 R0, R0 ;  /* 0x0000000000007245 */ /* 0x000fe20000201000 */
[----:B------:R-:W-:-:S03]  /*0300*/  FFMA R9, R9, R10, 9.9999997473787516356e-06 ;  /* 0x3727c5ac09097423 */ /* 0x000fc6000000000a */
[----:B------:R-:W0:Y:S01]  /*0310*/  FCHK P0, R0, 100000 ;  /* 0x47c3500000007902 */ /* 0x000e220000000000 */
[----:B------:R-:W-:-:S04]  /*0320*/  FFMA R10, R0, R9, RZ ;  /* 0x00000009000a7223 */ /* 0x000fc800000000ff */
[----:B------:R-:W-:-:S04]  /*0330*/  FFMA R11, R10, -100000, R0 ;  /* 0xc7c350000a0b7823 */ /* 0x000fc80000000000 */
[----:B------:R-:W-:Y:S01]  /*0340*/  FFMA R9, R9, R11, R10 ;  /* 0x0000000b09097223 */ /* 0x000fe2000000000a */
[----:B0-----:R-:W-:Y:S06]  /*0350*/  @!P0 BRA `(.L_x_34) ;  /* 0x00000000000c8947 */ /* 0x001fec0003800000 */
[----:B------:R-:W-:-:S07]  /*0360*/  MOV R8, 0x380 ;  /* 0x0000038000087802 */ /* 0x000fce0000000f00 */
[----:B-123--:R-:W-:Y:S05]  /*0370*/  CALL.REL.NOINC `($__internal_1_$__cuda_sm3x_div_rn_noftz_f32_slowpath) ;  /* 0x0000000800c07944 */ /* 0x00efea0003c00000 */
[----:B------:R-:W-:-:S07]  /*0380*/  MOV R9, R0 ;  /* 0x0000000000097202 */ /* 0x000fce0000000f00 */
.L_x_34:
[----:B------:R-:W-:Y:S05]  /*0390*/  BSYNC.RECONVERGENT B1 ;  /* 0x0000000000017941 */ /* 0x000fea0003800200 */
.L_x_33:
[----:B------:R-:W-:Y:S02]  /*03a0*/  HFMA2 R8, -RZ, RZ, 3.140625, 0 ;  /* 0x42480000ff087431 */ /* 0x000fe400000001ff */
[----:B------:R-:W-:-:S04]  /*03b0*/  IMAD.U32 R0, RZ, RZ, UR8 ;  /* 0x00000008ff007e24 */ /* 0x000fc8000f8e00ff */
[----:B------:R-:W-:Y:S02]  /*03c0*/  IMAD R13, R14, R0, R21 ;  /* 0x000000000e0d7224 */ /* 0x000fe400078e0215 */
[----:B------:R-:W-:Y:S02]  /*03d0*/  VIADD R21, R21, UR5 ;  /* 0x0000000515157c36 */ /* 0x000fe40008000000 */
[----:B-1----:R-:W-:-:S04]  /*03e0*/  IMAD.WIDE.U32 R10, R13, 0x4, R6 ;  /* 0x000000040d0a7825 */ /* 0x002fc800078e0006 */
[----:B------:R-:W-:Y:S01]  /*03f0*/  FFMA R23, R9, R8, 50 ;  /* 0x4248000009177423 */ /* 0x000fe20000000008 */
[----:B------:R-:W-:Y:S01]  /*0400*/  ISETP.GE.AND P0, PT, R21, R0, PT ;  /* 0x000000001500720c */ /* 0x000fe20003f06270 */
[----:B--2---:R-:W-:-:S04]  /*0410*/  IMAD.WIDE.U32 R8, R13, 0x4, R4 ;  /* 0x000000040d087825 */ /* 0x004fc800078e0004 */
[----:B---3--:R-:W-:Y:S01]  /*0420*/  IMAD.WIDE.U32 R12, R13, 0x4, R2 ;  /* 0x000000040d0c7825 */ /* 0x008fe200078e0002 */
[----:B------:R0:W-:Y:S04]  /*0430*/  STG.E desc[UR6][R8.64], R23 ;  /* 0x0000001708007986 */ /* 0x0001e8000c101906 */
[----:B------:R0:W-:Y:S04]  /*0440*/  STG.E desc[UR6][R10.64], R23 ;  /* 0x000000170a007986 */ /* 0x0001e8000c101906 */
[----:B------:R0:W-:Y:S01]  /*0450*/  STG.E desc[UR6][R12.64], RZ ;  /* 0x000000ff0c007986 */ /* 0x0001e2000c101906 */
[----:B------:R-:W-:Y:S05]  /*0460*/  @!P0 BRA `(.L_x_35) ;  /* 0xfffffffc004c8947 */ /* 0x000fea000383ffff */
.L_x_32:
[----:B------:R-:W-:Y:S05]  /*0470*/  BSYNC.RECONVERGENT B2 ;  /* 0x0000000000027941 */ /* 0x000fea0003800200 */
.L_x_31:
[----:B------:R-:W-:Y:S01]  /*0480*/  BAR.SYNC.DEFER_BLOCKING 0x0 ;  /* 0x0000000000007b1d */ /* 0x000fe20000010000 */
[----:B------:R-:W-:-:S05]  /*0490*/  ISETP.NE.AND P0, PT, R15, RZ, PT ;  /* 0x000000ff0f00720c */ /* 0x000fca0003f05270 */
[----:B------:R-:W-:Y:S08]  /*04a0*/  BSSY.RECONVERGENT B1, `(.L_x_36) ;  /* 0x0000089000017945 */ /* 0x000ff00003800200 */
[----:B------:R-:W-:Y:S05]  /*04b0*/  @P0 BRA `(.L_x_37) ;  /* 0x00000008001c0947 */ /* 0x000fea0003800000 */
[----:B------:R-:W-:Y:S01]  /*04c0*/  ISETP.GE.AND P0, PT, R0, 0x1, PT ;  /* 0x000000010000780c */ /* 0x000fe20003f06270 */
[----:B------:R-:W-:Y:S01]  /*04d0*/  BSSY.RECONVERGENT B0, `(.L_x_38) ;  /* 0x000007e000007945 */ /* 0x000fe20003800200 */
[----:B------:R-:W-:-:S11]  /*04e0*/  MOV R4, RZ ;  /* 0x000000ff00047202 */ /* 0x000fd60000000f00 */
[----:B------:R-:W-:Y:S05]  /*04f0*/  @!P0 BRA `(.L_x_39) ;  /* 0x0000000400ec8947 */ /* 0x000fea0003800000 */
[C---:B------:R-:W-:Y:S01]  /*0500*/  ISETP.GE.U32.AND P1, PT, R0.reuse, 0x10, PT ;  /* 0x000000100000780c */ /* 0x040fe20003f26070 */
[----:B------:R-:W-:Y:S01]  /*0510*/  BSSY.RECONVERGENT B2, `(.L_x_40) ;  /* 0x0000033000027945 */ /* 0x000fe20003800200 */
[----:B------:R-:W-:Y:S01]  /*0520*/  LOP3.LUT R22, R0, 0xf, RZ, 0xc0, !PT ;  /* 0x0000000f00167812 */ /* 0x000fe200078ec0ff */
[----:B------:R-:W-:Y:S02]  /*0530*/  HFMA2 R6, -RZ, RZ, 0, 0 ;  /* 0x00000000ff067431 */ /* 0x000fe400000001ff */
[----:B------:R-:W-:Y:S01]  /*0540*/  IMAD R5, R14, R0, RZ ;  /* 0x000000000e057224 */ /* 0x000fe200078e02ff */
[----:B------:R-:W-:Y:S01]  /*0550*/  ISETP.NE.AND P0, PT, R22, RZ, PT ;  /* 0x000000ff1600720c */ /* 0x000fe20003f05270 */
[----:B------:R-:W-:-:S06]  /*0560*/  IMAD.MOV.U32 R4, RZ, RZ, RZ ;  /* 0x000000ffff047224 */ /* 0x000fcc00078e00ff */
[----:B------:R-:W-:Y:S06]  /*0570*/  @!P1 BRA `(.L_x_41) ;  /* 0x0000000000b09947 */ /* 0x000fec0003800000 */
[----:B------:R-:W1:Y:S01]  /*0580*/  LDC.64 R2, c[0x0][0x380] ;  /* 0x0000e000ff027b82 */ /* 0x000e620000000a00 */
[----:B------:R-:W-:Y:S01]  /*0590*/  LOP3.LUT R6, R0, 0x7ffffff0, RZ, 0xc0, !PT ;  /* 0x7ffffff000067812 */ /* 0x000fe200078ec0ff */
[----:B------:R-:W-:-:S03]  /*05a0*/  IMAD.MOV.U32 R4, RZ, RZ, RZ ;  /* 0x000000ffff047224 */ /* 0x000fc600078e00ff */
[----:B------:R-:W-:Y:S01]  /*05b0*/  IADD3 R24, PT, PT, -R6, RZ, RZ ;  /* 0x000000ff06187210 */ /* 0x000fe20007ffe1ff */
[----:B-1----:R-:W-:-:S03]  /*05c0*/  IMAD.WIDE.U32 R2, R5, 0x4, R2 ;  /* 0x0000000405027825 */ /* 0x002fc600078e0002 */
[----:B------:R-:W-:-:S05]  /*05d0*/  IADD3 R2, P1, PT, R2, 0x20, RZ ;  /* 0x0000002002027810 */ /* 0x000fca0007f3e0ff */
[----:B------:R-:W-:-:S08]  /*05e0*/  IMAD.X R3, RZ, RZ, R3, P1 ;  /* 0x000000ffff037224 */ /* 0x000fd000008e0603 */
.L_x_42:
[----:B------:R-:W2:Y:S04]  /*05f0*/  LDG.E R21, desc[UR6][R2.64+-0x20] ;  /* 0xffffe00602157981 */ /* 0x000ea8000c1e1900 */
[----:B0-----:R-:W3:Y:S04]  /*0600*/  LDG.E R23, desc[UR6][R2.64+-0x1c] ;  /* 0xffffe40602177981 */ /* 0x001ee8000c1e1900 */
[----:B------:R-:W4:Y:S04]  /*0610*/  LDG.E R25, desc[UR6][R2.64+-0x18] ;  /* 0xffffe80602197981 */ /* 0x000f28000c1e1900 */
[----:B------:R-:W5:Y:S04]  /*0620*/  LDG.E R27, desc[UR6][R2.64+-0x14] ;  /* 0xffffec06021b7981 */ /* 0x000f68000c1e1900 */
        /* <DEDUP_REMOVED lines=11> */
[----:B------:R0:W5:Y:S01]  /*06e0*/  LDG.E R8, desc[UR6][R2.64+0x1c] ;  /* 0x00001c0602087981 */ /* 0x000162000c1e1900 */
[----:B------:R-:W-:-:S04]  /*06f0*/  IADD3 R24, PT, PT, R24, 0x10, RZ ;  /* 0x0000001018187810 */ /* 0x000fc80007ffe0ff */
[----:B------:R-:W-:Y:S02]  /*0700*/  ISETP.NE.AND P1, PT, R24, RZ, PT ;  /* 0x000000ff1800720c */ /* 0x000fe40003f25270 */
[----:B0-----:R-:W-:-:S05]  /*0710*/  IADD3 R2, P2, PT, R2, 0x40, RZ ;  /* 0x0000004002027810 */ /* 0x001fca0007f5e0ff */
[----:B------:R-:W-:Y:S02]  /*0720*/  IMAD.X R3, RZ, RZ, R3, P2 ;  /* 0x000000ffff037224 */ /* 0x000fe400010e0603 */
[----:B--2---:R-:W-:-:S04]  /*0730*/  FFMA R4, R21, R21, R4 ;  /* 0x0000001515047223 */ /* 0x004fc80000000004 */
[----:B---3--:R-:W-:-:S04]  /*0740*/  FFMA R4, R23, R23, R4 ;  /* 0x0000001717047223 */ /* 0x008fc80000000004 */
[----:B----4-:R-:W-:-:S04]  /*0750*/  FFMA R4, R25, R25, R4 ;  /* 0x0000001919047223 */ /* 0x010fc80000000004 */
[----:B-----5:R-:W-:-:S04]  /*0760*/  FFMA R27, R27, R27, R4 ;  /* 0x0000001b1b1b7223 */ /* 0x020fc80000000004 */
[----:B------:R-:W-:-:S04]  /*0770*/  FFMA R20, R20, R20, R27 ;  /* 0x0000001414147223 */ /* 0x000fc8000000001b */
        /* <DEDUP_REMOVED lines=10> */
[----:B------:R-:W-:Y:S01]  /*0820*/  FFMA R4, R8, R8, R7 ;  /* 0x0000000808047223 */ /* 0x000fe20000000007 */
[----:B------:R-:W-:Y:S06]  /*0830*/  @P1 BRA `(.L_x_42) ;  /* 0xfffffffc006c1947 */ /* 0x000fec000383ffff */
.L_x_41:
[----:B------:R-:W-:Y:S05]  /*0840*/  BSYNC.RECONVERGENT B2 ;  /* 0x0000000000027941 */ /* 0x000fea0003800200 */
.L_x_40:
[----:B------:R-:W-:Y:S05]  /*0850*/  @!P0 BRA `(.L_x_39) ;  /* 0x0000000400148947 */ /* 0x000fea0003800000 */
[----:B------:R-:W-:Y:S01]  /*0860*/  ISETP.GE.U32.AND P1, PT, R22, 0x8, PT ;  /* 0x000000081600780c */ /* 0x000fe20003f26070 */
[----:B------:R-:W-:Y:S01]  /*0870*/  BSSY.RECONVERGENT B2, `(.L_x_43) ;  /* 0x000001d000027945 */ /* 0x000fe20003800200 */
[----:B0-----:R-:W-:-:S04]  /*0880*/  LOP3.LUT R10, R0, 0x7, RZ, 0xc0, !PT ;  /* 0x00000007000a7812 */ /* 0x001fc800078ec0ff */
[----:B------:R-:W-:-:S07]  /*0890*/  ISETP.NE.AND P0, PT, R10, RZ, PT ;  /* 0x000000ff0a00720c */ /* 0x000fce0003f05270 */
[----:B------:R-:W-:Y:S06]  /*08a0*/  @!P1 BRA `(.L_x_44) ;  /* 0x0000000000649947 */ /* 0x000fec0003800000 */
[----:B------:R-:W0:Y:S01]  /*08b0*/  LDC.64 R8, c[0x0][0x380] ;  /* 0x0000e000ff087b82 */ /* 0x000e220000000a00 */
[----:B------:R-:W1:Y:S01]  /*08c0*/  LDCU.64 UR8, c[0x0][0x380] ;  /* 0x00007000ff0877ac */ /* 0x000e620008000a00 */
[CC--:B------:R-:W-:Y:S02]  /*08d0*/  IADD3 R7, P1, PT, R5.reuse, R6.reuse, RZ ;  /* 0x0000000605077210 */ /* 0x0c0fe40007f3e0ff */
[----:B------:R-:W-:-:S03]  /*08e0*/  IADD3 R3, PT, PT, R5, R6, RZ ;  /* 0x0000000605037210 */ /* 0x000fc60007ffe0ff */
[----:B------:R-:W-:Y:S01]  /*08f0*/  IMAD.X R12, RZ, RZ, RZ, P1 ;  /* 0x000000ffff0c7224 */ /* 0x000fe200008e06ff */
[----:B-1----:R-:W-:Y:S01]  /*0900*/  LEA R2, P1, R7, UR8, 0x2 ;  /* 0x0000000807027c11 */ /* 0x002fe2000f8210ff */
[----:B0-----:R-:W-:-:S03]  /*0910*/  IMAD.WIDE.U32 R8, R3, 0x4, R8 ;  /* 0x0000000403087825 */ /* 0x001fc600078e0008 */
[----:B------:R-:W-:-:S03]  /*0920*/  LEA.HI.X R3, R7, UR9, R12, 0x2, P1 ;  /* 0x0000000907037c11 */ /* 0x000fc600088f140c */
[----:B------:R-:W2:Y:S04]  /*0930*/  LDG.E R9, desc[UR6][R8.64] ;  /* 0x0000000608097981 */ /* 0x000ea8000c1e1900 */
[----:B------:R-:W3:Y:S04]  /*0940*/  LDG.E R7, desc[UR6][R2.64+0x4] ;  /* 0x0000040602077981 */ /* 0x000ee8000c1e1900 */
[----:B------:R-:W4:Y:S04]  /*0950*/  LDG.E R11, desc[UR6][R2.64+0x8] ;  /* 0x00000806020b7981 */ /* 0x000f28000c1e1900 */
[----:B------:R-:W5:Y:S04]  /*0960*/  LDG.E R13, desc[UR6][R2.64+0xc] ;  /* 0x00000c06020d7981 */ /* 0x000f68000c1e1900 */
[----:B------:R-:W5:Y:S04]  /*0970*/  LDG.E R17, desc[UR6][R2.64+0x10] ;  /* 0x0000100602117981 */ /* 0x000f68000c1e1900 */
[----:B------:R-:W5:Y:S04]  /*0980*/  LDG.E R19, desc[UR6][R2.64+0x14] ;  /* 0x0000140602137981 */ /* 0x000f68000c1e1900 */
[----:B------:R-:W5:Y:S04]  /*0990*/  LDG.E R21, desc[UR6][R2.64+0x18] ;  /* 0x0000180602157981 */ /* 0x000f68000c1e1900 */
[----:B------:R-:W5:Y:S01]  /*09a0*/  LDG.E R23, desc[UR6][R2.64+0x1c] ;  /* 0x00001c0602177981 */ /* 0x000f62000c1e1900 */
[----:B------:R-:W-:Y:S01]  /*09b0*/  IADD3 R6, PT, PT, R6, 0x8, RZ ;  /* 0x0000000806067810 */ /* 0x000fe20007ffe0ff */
[----:B--2---:R-:W-:-:S04]  /*09c0*/  FFMA R4, R9, R9, R4 ;  /* 0x0000000909047223 */ /* 0x004fc80000000004 */
[----:B---3--:R-:W-:-:S04]  /*09d0*/  FFMA R4, R7, R7, R4 ;  /* 0x0000000707047223 */ /* 0x008fc80000000004 */
[----:B----4-:R-:W-:-:S04]  /*09e0*/  FFMA R4, R11, R11, R4 ;  /* 0x0000000b0b047223 */ /* 0x010fc80000000004 */
[----:B-----5:R-:W-:-:S04]  /*09f0*/  FFMA R4, R13, R13, R4 ;  /* 0x0000000d0d047223 */ /* 0x020fc80000000004 */
[----:B------:R-:W-:-:S04]  /*0a00*/  FFMA R4, R17, R17, R4 ;  /* 0x0000001111047223 */ /* 0x000fc80000000004 */
[----:B------:R-:W-:-:S04]  /*0a10*/  FFMA R4, R19, R19, R4 ;  /* 0x0000001313047223 */ /* 0x000fc80000000004 */
[----:B------:R-:W-:-:S04]  /*0a20*/  FFMA R4, R21, R21, R4 ;  /* 0x0000001515047223 */ /* 0x000fc80000000004 */
[----:B------:R-:W-:-:S07]  /*0a30*/  FFMA R4, R23, R23, R4 ;  /* 0x0000001717047223 */ /* 0x000fce0000000004 */
.L_x_44:
[----:B------:R-:W-:Y:S05]  /*0a40*/  BSYNC.RECONVERGENT B2 ;  /* 0x0000000000027941 */ /* 0x000fea0003800200 */
.L_x_43:
[----:B------:R-:W-:Y:S05]  /*0a50*/  @!P0 BRA `(.L_x_39) ;  /* 0x0000000000948947 */ /* 0x000fea0003800000 */
[----:B------:R-:W-:Y:S01]  /*0a60*/  ISETP.GE.U32.AND P1, PT, R10, 0x4, PT ;  /* 0x000000040a00780c */ /* 0x000fe20003f26070 */
[----:B------:R-:W-:Y:S01]  /*0a70*/  BSSY.RECONVERGENT B2, `(.L_x_45) ;  /* 0x0000015000027945 */ /* 0x000fe20003800200 */
[----:B------:R-:W-:-:S04]  /*0a80*/  LOP3.LUT R7, R0, 0x3, RZ, 0xc0, !PT ;  /* 0x0000000300077812 */ /* 0x000fc800078ec0ff */
[----:B------:R-:W-:-:S07]  /*0a90*/  ISETP.NE.AND P0, PT, R7, RZ, PT ;  /* 0x000000ff0700720c */ /* 0x000fce0003f05270 */
[----:B------:R-:W-:Y:S06]  /*0aa0*/  @!P1 BRA `(.L_x_46) ;  /* 0x0000000000449947 */ /* 0x000fec0003800000 */
[----:B------:R-:W0:Y:S01]  /*0ab0*/  LDC.64 R8, c[0x0][0x380] ;  /* 0x0000e000ff087b82 */ /* 0x000e220000000a00 */
[----:B------:R-:W1:Y:S01]  /*0ac0*/  LDCU.64 UR8, c[0x0][0x380] ;  /* 0x00007000ff0877ac */ /* 0x000e620008000a00 */
[C---:B------:R-:W-:Y:S01]  /*0ad0*/  IADD3 R10, P1, PT, R5.reuse, R6, RZ ;  /* 0x00000006050a7210 */ /* 0x040fe20007f3e0ff */
[----:B------:R-:W-:-:S03]  /*0ae0*/  IMAD.IADD R3, R5, 0x1, R6 ;  /* 0x0000000105037824 */ /* 0x000fc600078e0206 */
[----:B------:R-:W-:Y:S02]  /*0af0*/  IADD3.X R11, PT, PT, RZ, RZ, RZ, P1, !PT ;  /* 0x000000ffff0b7210 */ /* 0x000fe40000ffe4ff */
[----:B-1----:R-:W-:Y:S01]  /*0b00*/  LEA R2, P1, R10, UR8, 0x2 ;  /* 0x000000080a027c11 */ /* 0x002fe2000f8210ff */
[----:B0-----:R-:W-:-:S03]  /*0b10*/  IMAD.WIDE.U32 R8, R3, 0x4, R8 ;  /* 0x0000000403087825 */ /* 0x001fc600078e0008 */
[----:B------:R-:W-:-:S03]  /*0b20*/  LEA.HI.X R3, R10, UR9, R11, 0x2, P1 ;  /* 0x000000090a037c11 */ /* 0x000fc600088f140b */
[----:B------:R-:W2:Y:S04]  /*0b30*/  LDG.E R9, desc[UR6][R8.64] ;  /* 0x0000000608097981 */ /* 0x000ea8000c1e1900 */
[----:B------:R-:W3:Y:S04]  /*0b40*/  LDG.E R11, desc[UR6][R2.64+0x4] ;  /* 0x00000406020b7981 */ /* 0x000ee8000c1e1900 */
[----:B------:R-:W4:Y:S04]  /*0b50*/  LDG.E R13, desc[UR6][R2.64+0x8] ;  /* 0x00000806020d7981 */ /* 0x000f28000c1e1900 */
[----:B------:R-:W5:Y:S01]  /*0b60*/  LDG.E R17, desc[UR6][R2.64+0xc] ;  /* 0x00000c0602117981 */ /* 0x000f62000c1e1900 */
[----:B------:R-:W-:-:S02]  /*0b70*/  VIADD R6, R6, 0x4 ;  /* 0x0000000406067836 */ /* 0x000fc40000000000 */
[----:B--2---:R-:W-:-:S04]  /*0b80*/  FFMA R4, R9, R9, R4 ;  /* 0x0000000909047223 */ /* 0x004fc80000000004 */
[----:B---3--:R-:W-:-:S04]  /*0b90*/  FFMA R4, R11, R11, R4 ;  /* 0x0000000b0b047223 */ /* 0x008fc80000000004 */
[----:B----4-:R-:W-:-:S04]  /*0ba0*/  FFMA R4, R13, R13, R4 ;  /* 0x0000000d0d047223 */ /* 0x010fc80000000004 */
[----:B-----5:R-:W-:-:S07]  /*0bb0*/  FFMA R4, R17, R17, R4 ;  /* 0x0000001111047223 */ /* 0x020fce0000000004 */
.L_x_46:
[----:B------:R-:W-:Y:S05]  /*0bc0*/  BSYNC.RECONVERGENT B2 ;  /* 0x0000000000027941 */ /* 0x000fea0003800200 */
.L_x_45:
[----:B------:R-:W-:Y:S05]  /*0bd0*/  @!P0 BRA `(.L_x_39) ;  /* 0x0000000000348947 */ /* 0x000fea0003800000 */
[----:B------:R-:W0:Y:S01]  /*0be0*/  LDC.64 R2, c[0x0][0x380] ;  /* 0x0000e000ff027b82 */ /* 0x000e220000000a00 */
[----:B------:R-:W-:Y:S01]  /*0bf0*/  IADD3 R5, PT, PT, R5, R6, RZ ;  /* 0x0000000605057210 */ /* 0x000fe20007ffe0ff */
[----:B------:R-:W-:-:S04]  /*0c00*/  IMAD.MOV R7, RZ, RZ, -R7 ;  /* 0x000000ffff077224 */ /* 0x000fc800078e0a07 */
[----:B0-----:R-:W-:-:S05]  /*0c10*/  IMAD.WIDE.U32 R2, R5, 0x4, R2 ;  /* 0x0000000405027825 */ /* 0x001fca00078e0002 */
[----:B------:R-:W-:-:S07]  /*0c20*/  MOV R5, R3 ;  /* 0x0000000300057202 */ /* 0x000fce0000000f00 */
.L_x_47:
[----:B------:R-:W-:-:S06]  /*0c30*/  IMAD.MOV.U32 R3, RZ, RZ, R5 ;  /* 0x000000ffff037224 */ /* 0x000fcc00078e0005 */
[----:B------:R0:W2:Y:S01]  /*0c40*/  LDG.E R3, desc[UR6][R2.64] ;  /* 0x0000000602037981 */ /* 0x0000a2000c1e1900 */
[----:B------:R-:W-:-:S04]  /*0c50*/  IADD3 R7, PT, PT, R7, 0x1, RZ ;  /* 0x0000000107077810 */ /* 0x000fc80007ffe0ff */
[----:B------:R-:W-:Y:S02]  /*0c60*/  ISETP.NE.AND P0, PT, R7, RZ, PT ;  /* 0x000000ff0700720c */ /* 0x000fe40003f05270 */
[----:B0-----:R-:W-:-:S05]  /*0c70*/  IADD3 R2, P1, PT, R2, 0x4, RZ ;  /* 0x0000000402027810 */ /* 0x001fca0007f3e0ff */
[----:B------:R-:W-:Y:S02]  /*0c80*/  IMAD.X R5, RZ, RZ, R5, P1 ;  /* 0x000000ffff057224 */ /* 0x000fe400008e0605 */
[----:B--2---:R-:W-:-:S04]  /*0c90*/  FFMA R4, R3, R3, R4 ;  /* 0x0000000303047223 */ /* 0x004fc80000000004 */
[----:B------:R-:W-:Y:S05]  /*0ca0*/  @P0 BRA `(.L_x_47) ;  /* 0xfffffffc00e00947 */ /* 0x000fea000383ffff */
.L_x_39:
[----:B------:R-:W-:Y:S05]  /*0cb0*/  BSYNC.RECONVERGENT B0 ;  /* 0x0000000000007941 */ /* 0x000fea0003800200 */
.L_x_38:
[----:B------:R-:W1:Y:S01]  /*0cc0*/  LDC.64 R2, c[0x0][0x390] ;  /* 0x0000e400ff027b82 */ /* 0x000e620000000a00 */
[----:B0-----:R-:W-:-:S07]  /*0cd0*/  FADD R9, -R4, -RZ ;  /* 0x800000ff04097221 */ /* 0x001fce0000000100 */
[----:B------:R-:W0:Y:S01]  /*0ce0*/  LDC.64 R6, c[0x0][0x3a0] ;  /* 0x0000e800ff067b82 */ /* 0x000e220000000a00 */
[----:B-1----:R-:W-:-:S05]  /*0cf0*/  IMAD.WIDE.U32 R2, R14, 0x4, R2 ;  /* 0x000000040e027825 */ /* 0x002fca00078e0002 */
[----:B------:R1:W-:Y:S01]  /*0d00*/  STG.E desc[UR6][R2.64], R9 ;  /* 0x0000000902007986 */ /* 0x0003e2000c101906 */
[----:B0-----:R-:W-:-:S05]  /*0d10*/  IMAD.WIDE.U32 R4, R14, 0x4, R6 ;  /* 0x000000040e047825 */ /* 0x001fca00078e0006 */
[----:B------:R1:W-:Y:S02]  /*0d20*/  STG.E desc[UR6][R4.64], R9 ;  /* 0x0000000904007986 */ /* 0x0003e4000c101906 */
.L_x_37:
[----:B------:R-:W-:Y:S05]  /*0d30*/  BSYNC.RECONVERGENT B1 ;  /* 0x0000000000017941 */ /* 0x000fea0003800200 */
.L_x_36:
[----:B------:R-:W-:-:S13]  /*0d40*/  ISETP.NE.AND P0, PT, R14, RZ, PT ;  /* 0x000000ff0e00720c */ /* 0x000fda0003f05270 */
[----:B------:R-:W-:Y:S05]  /*0d50*/  @P0 EXIT ;  /* 0x000000000000094d */ /* 0x000fea0003800000 */
[----:B-1----:R-:W1:Y:S01]  /*0d60*/  LDC.64 R4, c[0x0][0x390] ;  /* 0x0000e400ff047b82 */ /* 0x002e620000000a00 */
[----:B------:R-:W-:Y:S01]  /*0d70*/  ISETP.GE.AND P0, PT, R15, R0, PT ;  /* 0x000000000f00720c */ /* 0x000fe20003f06270 */
[----:B------:R-:W-:-:S12]  /*0d80*/  BSSY.RECONVERGENT B0, `(.L_x_48) ;  /* 0x000000b000007945 */ /* 0x000fd80003800200 */
[----:B------:R-:W-:Y:S05]  /*0d90*/  @P0 BRA `(.L_x_49) ;  /* 0x0000000000240947 */ /* 0x000fea0003800000 */
[----:B------:R-:W2:Y:S08]  /*0da0*/  LDC.64 R2, c[0x0][0x3b0] ;  /* 0x0000ec00ff027b82 */ /* 0x000eb00000000a00 */
[----:B0-----:R-:W0:Y:S01]  /*0db0*/  LDC.64 R8, c[0x0][0x380] ;  /* 0x0000e000ff087b82 */ /* 0x001e220000000a00 */
[----:B--2---:R-:W-:-:S07]  /*0dc0*/  IMAD.WIDE.U32 R6, R15, 0x4, R2 ;  /* 0x000000040f067825 */ /* 0x004fce00078e0002 */
.L_x_50:
[----:B0-2---:R-:W-:-:S06]  /*0dd0*/  IMAD.WIDE R2, R15, 0x4, R8 ;  /* 0x000000040f027825 */ /* 0x005fcc00078e0208 */
[----:B------:R-:W2:Y:S01]  /*0de0*/  LDG.E R3, desc[UR6][R2.64] ;  /* 0x0000000602037981 */ /* 0x000ea2000c1e1900 */
[----:B------:R-:W-:-:S04]  /*0df0*/  IADD3 R15, PT, PT, R15, UR5, RZ ;  /* 0x000000050f0f7c10 */ /* 0x000fc8000fffe0ff */
[----:B------:R-:W-:Y:S01]  /*0e00*/  ISETP.GE.AND P0, PT, R15, R0, PT ;  /* 0x000000000f00720c */ /* 0x000fe20003f06270 */
[----:B--2---:R2:W-:-:S12]  /*0e10*/  STG.E desc[UR6][R6.64], R3 ;  /* 0x0000000306007986 */ /* 0x0045d8000c101906 */
[----:B------:R-:W-:Y:S05]  /*0e20*/  @!P0 BRA `(.L_x_50) ;  /* 0xfffffffc00e88947 */ /* 0x000fea000383ffff */
.L_x_49:
[----:B------:R-:W-:Y:S05]  /*0e30*/  BSYNC.RECONVERGENT B0 ;  /* 0x0000000000007941 */ /* 0x000fea0003800200 */
.L_x_48:
[----:B-1----:R-:W3:Y:S01]  /*0e40*/  LDG.E R5, desc[UR6][R4.64] ;  /* 0x0000000604057981 */ /* 0x002ee2000c1e1900 */
[----:B--2---:R-:W3:Y:S03]  /*0e50*/  LDC.64 R2, c[0x0][0x3b8] ;  /* 0x0000ee00ff027b82 */ /* 0x004ee60000000a00 */
[----:B---3--:R-:W-:Y:S01]  /*0e60*/  STG.E desc[UR6][R2.64], R5 ;  /* 0x0000000502007986 */ /* 0x008fe2000c101906 */
[----:B------:R-:W-:Y:S05]  /*0e70*/  EXIT ;  /* 0x000000000000794d */ /* 0x000fea0003800000 */
        .weak           $__internal_1_$__cuda_sm3x_div_rn_noftz_f32_slowpath
        .type           $__internal_1_$__cuda_sm3x_div_rn_noftz_f32_slowpath,@function
        .size           $__internal_1_$__cuda_sm3x_div_rn_noftz_f32_slowpath,(.L_x_76 - $__internal_1_$__cuda_sm3x_div_rn_noftz_f32_slowpath)
$__internal_1_$__cuda_sm3x_div_rn_noftz_f32_slowpath:
[----:B------:R-:W-:Y:S01]  /*0e80*/  SHF.R.U32.HI R9, RZ, 0x17, R0 ;  /* 0x00000017ff097819 */ /* 0x000fe20000011600 */
[----:B------:R-:W-:Y:S04]  /*0e90*/  BSSY.RECONVERGENT B0, `(.L_x_51) ;  /* 0x000005c000007945 */ /* 0x000fe80003800200 */
[----:B------:R-:W-:Y:S01]  /*0ea0*/  BSSY.RELIABLE B3, `(.L_x_52) ;  /* 0x000001a000037945 */ /* 0x000fe20003800100 */
[----:B------:R-:W-:Y:S02]  /*0eb0*/  MOV R11, R0 ;  /* 0x00000000000b7202 */ /* 0x000fe40000000f00 */
[----:B------:R-:W-:-:S05]  /*0ec0*/  LOP3.LUT R23, R9, 0xff, RZ, 0xc0, !PT ;  /* 0x000000ff09177812 */ /* 0x000fca00078ec0ff */
[----:B------:R-:W-:-:S05]  /*0ed0*/  VIADD R12, R23, 0xffffffff ;  /* 0xffffffff170c7836 */ /* 0x000fca0000000000 */
[----:B------:R-:W-:-:S13]  /*0ee0*/  ISETP.GT.U32.OR P0, PT, R12, 0xfd, !PT ;  /* 0x000000fd0c00780c */ /* 0x000fda0007f04470 */
[----:B------:R-:W-:Y:S01]  /*0ef0*/  @!P0 IMAD.MOV.U32 R9, RZ, RZ, RZ ;  /* 0x000000ffff098224 */ /* 0x000fe200078e00ff */
[----:B------:R-:W-:Y:S06]  /*0f00*/  @!P0 BRA `(.L_x_53) ;  /* 0x00000000004c8947 */ /* 0x000fec0003800000 */
[----:B------:R-:W-:-:S13]  /*0f10*/  FSETP.GTU.FTZ.AND P0, PT, |R0|, +INF , PT ;  /* 0x7f8000000000780b */ /* 0x000fda0003f1c200 */
[----:B------:R-:W-:Y:S05]  /*0f20*/  @P0 BREAK.RELIABLE B3 ;  /* 0x0000000000030942 */ /* 0x000fea0003800100 */
[----:B------:R-:W-:Y:S05]  /*0f30*/  @P0 BRA `(.L_x_54) ;  /* 0x0000000400400947 */ /* 0x000fea0003800000 */
[----:B------:R-:W-:-:S05]  /*0f40*/  HFMA2 R10, -RZ, RZ, 7.76171875, 32 ;  /* 0x47c35000ff0a7431 */ /* 0x000fca00000001ff */
[----:B------:R-:W-:-:S13]  /*0f50*/  LOP3.LUT P0, RZ, R10, 0x7fffffff, R11, 0xc8, !PT ;  /* 0x7fffffff0aff7812 */ /* 0x000fda000780c80b */
[----:B------:R-:W-:Y:S05]  /*0f60*/  @!P0 BREAK.RELIABLE B3 ;  /* 0x0000000000038942 */ /* 0x000fea0003800100 */
[----:B------:R-:W-:Y:S05]  /*0f70*/  @!P0 BRA `(.L_x_55) ;  /* 0x0000000400288947 */ /* 0x000fea0003800000 */
[----:B------:R-:W-:-:S13]  /*0f80*/  LOP3.LUT P0, RZ, R11, 0x7fffffff, RZ, 0xc0, !PT ;  /* 0x7fffffff0bff7812 */ /* 0x000fda000780c0ff */
[----:B------:R-:W-:Y:S05]  /*0f90*/  @!P0 BREAK.RELIABLE B3 ;  /* 0x0000000000038942 */ /* 0x000fea0003800100 */
[----:B------:R-:W-:Y:S05]  /*0fa0*/  @!P0 BRA `(.L_x_56) ;  /* 0x0000000400148947 */ /* 0x000fea0003800000 */
[----:B------:R-:W-:Y:S02]  /*0fb0*/  FSETP.NEU.FTZ.AND P1, PT, |R0|, +INF , PT ;  /* 0x7f8000000000780b */ /* 0x000fe40003f3d200 */
[----:B------:R-:W-:-:S04]  /*0fc0*/  LOP3.LUT P0, RZ, R10, 0x7fffffff, RZ, 0xc0, !PT ;  /* 0x7fffffff0aff7812 */ /* 0x000fc8000780c0ff */
[----:B------:R-:W-:-:S13]  /*0fd0*/  PLOP3.LUT P0, PT, P1, P0, PT, 0x2f, 0xf2 ;  /* 0x0000000000f2781c */ /* 0x000fda0000f00577 */
[----:B------:R-:W-:Y:S05]  /*0fe0*/  @P0 BREAK.RELIABLE B3 ;  /* 0x0000000000030942 */ /* 0x000fea0003800100 */
[----:B------:R-:W-:Y:S05]  /*0ff0*/  @P0 BRA `(.L_x_57) ;  /* 0x0000000000f40947 */ /* 0x000fea0003800000 */
[----:B------:R-:W-:-:S13]  /*1000*/  ISETP.GE.AND P0, PT, R12, RZ, PT ;  /* 0x000000ff0c00720c */ /* 0x000fda0003f06270 */
[----:B------:R-:W-:Y:S02]  /*1010*/  @P0 IMAD.MOV.U32 R9, RZ, RZ, RZ ;  /* 0x000000ffff090224 */ /* 0x000fe400078e00ff */
[----:B------:R-:W-:Y:S01]  /*1020*/  @!P0 FFMA R11, R0, 1.84467440737095516160e+19, RZ ;  /* 0x5f800000000b8823 */ /* 0x000fe200000000ff */
[----:B------:R-:W-:-:S07]  /*1030*/  @!P0 MOV R9, 0xffffffc0 ;  /* 0xffffffc000098802 */ /* 0x000fce0000000f00 */
.L_x_53:
[----:B------:R-:W-:Y:S05]  /*1040*/  BSYNC.RELIABLE B3 ;  /* 0x0000000000037941 */ /* 0x000fea0003800100 */
.L_x_52:
[----:B------:R-:W-:Y:S01]  /*1050*/  UMOV UR4, 0x47c35000 ;  /* 0x47c3500000047882 */ /* 0x000fe20000000000 */
[----:B------:R-:W-:Y:S01]  /*1060*/  VIADD R10, R23, 0xffffff81 ;  /* 0xffffff81170a7836 */ /* 0x000fe20000000000 */
[----:B------:R-:W-:Y:S01]  /*1070*/  UIADD3 UR4, UPT, UPT, UR4, -0x8000000, URZ ;  /* 0xf800000004047890 */ /* 0x000fe2000fffe0ff */
[----:B------:R-:W-:Y:S02]  /*1080*/  BSSY.RECONVERGENT B3, `(.L_x_58) ;  /* 0x0000033000037945 */ /* 0x000fe40003800200 */
[----:B------:R-:W-:Y:S01]  /*1090*/  IMAD R0, R10, -0x800000, R11 ;  /* 0xff8000000a007824 */ /* 0x000fe200078e020b */
[----:B------:R-:W-:Y:S02]  /*10a0*/  IADD3 R9, PT, PT, R9, -0x10, R10 ;  /* 0xfffffff009097810 */ /* 0x000fe40007ffe00a */
[----:B------:R-:W-:-:S03]  /*10b0*/  FADD.FTZ R13, -RZ, -UR4 ;  /* 0x80000004ff0d7e21 */ /* 0x000fc60008010100 */
[----:B------:R-:W0:Y:S02]  /*10c0*/  MUFU.RCP R12, UR4 ;  /* 0x00000004000c7d08 */ /* 0x000e240008001000 */
[----:B0-----:R-:W-:-:S04]  /*10d0*/  FFMA R23, R12, R13, 1 ;  /* 0x3f8000000c177423 */ /* 0x001fc8000000000d */
        /* <DEDUP_REMOVED lines=41> */
.L_x_60:
[----:B------:R-:W-:-:S04]  /*1370*/  LOP3.LUT R0, R0, 0x80000000, RZ, 0xc0, !PT ;  /* 0x8000000000007812 */ /* 0x000fc800078ec0ff */
[----:B------:R-:W-:Y:S01]  /*1380*/  LOP3.LUT R0, R0, 0x7f800000, RZ, 0xfc, !PT ;  /* 0x7f80000000007812 */ /* 0x000fe200078efcff */
[----:B------:R-:W-:Y:S06]  /*1390*/  BRA `(.L_x_61) ;  /* 0x0000000000047947 */ /* 0x000fec0003800000 */
.L_x_59:
[----:B------:R-:W-:-:S07]  /*13a0*/  IMAD R0, R9, 0x800000, R0 ;  /* 0x0080000009007824 */ /* 0x000fce00078e0200 */
.L_x_61:
[----:B------:R-:W-:Y:S05]  /*13b0*/  BSYNC.RECONVERGENT B3 ;  /* 0x0000000000037941 */ /* 0x000fea0003800200 */
.L_x_58:
[----:B------:R-:W-:Y:S05]  /*13c0*/  BRA `(.L_x_62) ;  /* 0x0000000000207947 */ /* 0x000fea0003800000 */
.L_x_57:
[----:B------:R-:W-:-:S04]  /*13d0*/  LOP3.LUT R0, R10, 0x80000000, R11, 0x48, !PT ;  /* 0x800000000a007812 */ /* 0x000fc800078e480b */
[----:B------:R-:W-:Y:S01]  /*13e0*/  LOP3.LUT R0, R0, 0x7f800000, RZ, 0xfc, !PT ;  /* 0x7f80000000007812 */ /* 0x000fe200078efcff */
[----:B------:R-:W-:Y:S06]  /*13f0*/  BRA `(.L_x_62) ;  /* 0x0000000000147947 */ /* 0x000fec0003800000 */
.L_x_56:
[----:B------:R-:W-:Y:S01]  /*1400*/  LOP3.LUT R0, R10, 0x80000000, R11, 0x48, !PT ;  /* 0x800000000a007812 */ /* 0x000fe200078e480b */
[----:B------:R-:W-:Y:S06]  /*1410*/  BRA `(.L_x_62) ;  /* 0x00000000000c7947 */ /* 0x000fec0003800000 */
.L_x_55:
[----:B------:R-:W0:Y:S01]  /*1420*/  MUFU.RSQ R0, -QNAN ;  /* 0xffc0000000007908 */ /* 0x000e220000001400 */
[----:B------:R-:W-:Y:S05]  /*1430*/  BRA `(.L_x_62) ;  /* 0x0000000000047947 */ /* 0x000fea0003800000 */
.L_x_54:
[----:B------:R-:W-:-:S07]  /*1440*/  FADD.FTZ R0, R0, 100000 ;  /* 0x47c3500000007421 */ /* 0x000fce0000010000 */
.L_x_62:
[----:B------:R-:W-:Y:S05]  /*1450*/  BSYNC.RECONVERGENT B0 ;  /* 0x0000000000007941 */ /* 0x000fea0003800200 */
.L_x_51:
[----:B------:R-:W-:-:S04]  /*1460*/  HFMA2 R9, -RZ, RZ, 0, 0 ;  /* 0x00000000ff097431 */ /* 0x000fc800000001ff */
[----:B0-----:R-:W-:Y:S05]  /*1470*/  RET.REL.NODEC R8 `(_Z15init_populationPfS_S_S_S_jS_S_ii) ;  /* 0xffffffe808e07950 */ /* 0x001fea0003c3ffff */
.L_x_63:
        /* <DEDUP_REMOVED lines=16> */
.L_x_76:


//--------------------- .text._Z15get_global_bestPfS_S_S_ii --------------------------
	.section	.text._Z15get_global_bestPfS_S_S_ii,"ax",@progbits
	.align	128
        .global         _Z15get_global_bestPfS_S_S_ii
        .type           _Z15get_global_bestPfS_S_S_ii,@function
        .size           _Z15get_global_bestPfS_S_S_ii,(.L_x_79 - _Z15get_global_bestPfS_S_S_ii)
        .other          _Z15get_global_bestPfS_S_S_ii,@"STO_CUDA_ENTRY STV_DEFAULT"
_Z15get_global_bestPfS_S_S_ii:
.text._Z15get_global_bestPfS_S_S_ii:
[----:B------:R-:W-:Y:S01]  /*0000*/  LDC R1, c[0x0][0x37c] ;  /* 0x0000df00ff017b82 */ /* 0x000fe20000000800 */
[----:B------:R-:W0:Y:S01]  /*0010*/  S2R R0, SR_TID.X ;  /* 0x0000000000007919 */ /* 0x000e220000002100 */
[----:B------:R-:W0:Y:S01]  /*0020*/  LDCU UR4, c[0x0][0x3a4] ;  /* 0x00007480ff0477ac */ /* 0x000e220008000800 */
[----:B------:R-:W-:Y:S01]  /*0030*/  BSSY.RECONVERGENT B0, `(.L_x_64) ;  /* 0x000000f000007945 */ /* 0x000fe20003800200 */
[----:B------:R-:W1:Y:S02]  /*0040*/  LDCU UR5, c[0x0][0x3a4] ;  /* 0x00007480ff0577ac */ /* 0x000e640008000800 */
[----:B-1----:R-:W-:Y:S01]  /*0050*/  IMAD.U32 R2, RZ, RZ, UR5 ;  /* 0x00000005ff027e24 */ /* 0x002fe2000f8e00ff */
[----:B0-----:R-:W-:-:S13]  /*0060*/  ISETP.GE.AND P0, PT, R0, UR4, PT ;  /* 0x0000000400007c0c */ /* 0x001fda000bf06270 */
[----:B------:R-:W-:Y:S05]  /*0070*/  @P0 BRA `(.L_x_65) ;  /* 0x0000000000280947 */ /* 0x000fea0003800000 */
[----:B------:R-:W0:Y:S01]  /*0080*/  S2R R6, SR_CgaCtaId ;  /* 0x0000000000067919 */ /* 0x000e220000008800 */
[----:B------:R-:W1:Y:S01]  /*0090*/  LDC R7, c[0x0][0x360] ;  /* 0x0000d800ff077b82 */ /* 0x000e620000000800 */
[----:B------:R-:W-:Y:S01]  /*00a0*/  MOV R3, 0x400 ;  /* 0x0000040000037802 */ /* 0x000fe20000000f00 */
[----:B------:R-:W-:-:S03]  /*00b0*/  IMAD.MOV.U32 R4, RZ, RZ, R0 ;  /* 0x000000ffff047224 */ /* 0x000fc600078e0000 */
[----:B0-----:R-:W-:-:S07]  /*00c0*/  LEA R3, R6, R3, 0x18 ;  /* 0x0000000306037211 */ /* 0x001fce00078ec0ff */
.L_x_66:
[----:B------:R-:W-:-:S05]  /*00d0*/  IMAD R5, R4, 0x4, R3 ;  /* 0x0000000404057824 */ /* 0x000fca00078e0203 */
[----:B------:R1:W-:Y:S02]  /*00e0*/  STS [R5], R4 ;  /* 0x0000000405007388 */ /* 0x0003e40000000800 */
[----:B-1----:R-:W-:-:S05]  /*00f0*/  IMAD.IADD R4, R7, 0x1, R4 ;  /* 0x0000000107047824 */ /* 0x002fca00078e0204 */
[----:B------:R-:W-:-:S13]  /*0100*/  ISETP.GE.AND P0, PT, R4, UR4, PT ;  /* 0x0000000404007c0c */ /* 0x000fda000bf06270 */
[----:B------:R-:W-:Y:S05]  /*0110*/  @!P0 BRA `(.L_x_66) ;  /* 0xfffffffc00ec8947 */ /* 0x000fea000383ffff */
.L_x_65:
[----:B------:R-:W-:Y:S05]  /*0120*/  BSYNC.RECONVERGENT B0 ;  /* 0x0000000000007941 */ /* 0x000fea0003800200 */
.L_x_64:
[----:B------:R-:W-:Y:S01]  /*0130*/  BAR.SYNC.DEFER_BLOCKING 0x0 ;  /* 0x0000000000007b1d */ /* 0x000fe20000010000 */
[----:B------:R-:W-:-:S05]  /*0140*/  UISETP.NE.AND UP0, UPT, UR4, 0x1, UPT ;  /* 0x000000010400788c */ /* 0x000fca000bf05270 */
[----:B------:R-:W0:Y:S04]  /*0150*/  LDCU.64 UR6, c[0x0][0x358] ;  /* 0x00006b00ff0677ac */ /* 0x000e280008000a00 */
[----:B------:R-:W-:Y:S05]  /*0160*/  BRA.U !UP0, `(.L_x_67) ;  /* 0x0000000108c87547 */ /* 0x000fea000b800000 */
[----:B------:R-:W1:Y:S01]  /*0170*/  S2UR UR5, SR_CgaCtaId ;  /* 0x00000000000579c3 */ /* 0x000e620000008800 */
[----:B------:R-:W-:-:S07]  /*0180*/  UMOV UR4, 0x400 ;  /* 0x0000040000047882 */ /* 0x000fce0000000000 */
[----:B------:R-:W2:Y:S01]  /*0190*/  LDC R3, c[0x0][0x360] ;  /* 0x0000d800ff037b82 */ /* 0x000ea20000000800 */
[----:B-1----:R-:W-:-:S06]  /*01a0*/  ULEA UR4, UR5, UR4, 0x18 ;  /* 0x0000000405047291 */ /* 0x002fcc000f8ec0ff */
[----:B------:R-:W-:-:S07]  /*01b0*/  LEA R8, R0, UR4, 0x2 ;  /* 0x0000000400087c11 */ /* 0x000fce000f8e10ff */
.L_x_70:
[----:B------:R-:W-:-:S04]  /*01c0*/  LEA.HI R4, R2, R2, RZ, 0x1 ;  /* 0x0000000202047211 */ /* 0x000fc800078f08ff */
[----:B------:R-:W-:Y:S02]  /*01d0*/  SHF.R.S32.HI R17, RZ, 0x1, R4 ;  /* 0x00000001ff117819 */ /* 0x000fe40000011404 */
[----:B------:R-:W-:Y:S02]  /*01e0*/  LOP3.LUT R4, R2, 0x1, RZ, 0xc0, !PT ;  /* 0x0000000102047812 */ /* 0x000fe400078ec0ff */
[----:B------:R-:W-:Y:S02]  /*01f0*/  ISETP.GT.AND P1, PT, R0, R17, PT ;  /* 0x000000110000720c */ /* 0x000fe40003f24270 */
[----:B------:R-:W-:-:S11]  /*0200*/  ISETP.NE.U32.AND P0, PT, R4, 0x1, PT ;  /* 0x000000010400780c */ /* 0x000fd60003f05070 */
[----:B-1----:R-:W-:Y:S05]  /*0210*/  @P1 BRA `(.L_x_68) ;  /* 0x0000000000841947 */ /* 0x002fea0003800000 */
[C---:B------:R-:W-:Y:S01]  /*0220*/  IMAD.IADD R9, R17.reuse, 0x1, R0 ;  /* 0x0000000111097824 */ /* 0x040fe200078e0200 */
[----:B------:R-:W-:Y:S01]  /*0230*/  IADD3 R18, PT, PT, R2, -0x1, RZ ;  /* 0xffffffff02127810 */ /* 0x000fe20007ffe0ff */
[----:B------:R-:W-:Y:S01]  /*0240*/  IMAD.IADD R11, R0, 0x1, -R17 ;  /* 0x00000001000b7824 */ /* 0x000fe200078e0a11 */
[----:B------:R-:W-:Y:S01]  /*0250*/  LEA R19, R17, UR4, 0x2 ;  /* 0x0000000411137c11 */ /* 0x000fe2000f8e10ff */
[----:B------:R-:W-:Y:S02]  /*0260*/  IMAD.MOV.U32 R12, RZ, RZ, R8 ;  /* 0x000000ffff0c7224 */ /* 0x000fe400078e0008 */
[----:B------:R-:W-:Y:S02]  /*0270*/  IMAD.MOV.U32 R14, RZ, RZ, R0 ;  /* 0x000000ffff0e7224 */ /* 0x000fe400078e0000 */
[----:B------:R-:W-:-:S07]  /*0280*/  IMAD.IADD R10, R2, 0x1, -R9 ;  /* 0x00000001020a7824 */ /* 0x000fce00078e0a09 */
.L_x_69:
[----:B------:R-:W-:-:S13]  /*0290*/  LOP3.LUT P1, RZ, R11, R10, RZ, 0xfc, !PT ;  /* 0x0000000a0bff7212 */ /* 0x000fda000782fcff */
[----:B------:R-:W-:Y:S05]  /*02a0*/  @!P1 WARPSYNC.ALL ;  /* 0x0000000000009948 */ /* 0x000fea0003800000 */
[----:B------:R-:W-:Y:S01]  /*02b0*/  @!P1 BAR.SYNC.DEFER_BLOCKING 0x0 ;  /* 0x0000000000009b1d */ /* 0x000fe20000010000 */
[----:B------:R-:W-:-:S07]  /*02c0*/  @P1 LEA R15, R17, R12, 0x2 ;  /* 0x0000000c110f1211 */ /* 0x000fce00078e10ff */
[----:B-1----:R-:W1:Y:S01]  /*02d0*/  @P1 LDC.64 R4, c[0x0][0x388] ;  /* 0x0000e200ff041b82 */ /* 0x002e620000000a00 */
[----:B------:R-:W1:Y:S04]  /*02e0*/  @P1 LDS R7, [R12] ;  /* 0x000000000c071984 */ /* 0x000e680000000800 */
[----:B------:R-:W3:Y:S01]  /*02f0*/  @P1 LDS R15, [R15] ;  /* 0x000000000f0f1984 */ /* 0x000ee20000000800 */
[----:B-1----:R-:W-:-:S04]  /*0300*/  @P1 IMAD.WIDE R6, R7, 0x4, R4 ;  /* 0x0000000407061825 */ /* 0x002fc800078e0204 */
[----:B---3--:R-:W-:Y:S02]  /*0310*/  @P1 IMAD.WIDE R4, R15, 0x4, R4 ;  /* 0x000000040f041825 */ /* 0x008fe400078e0204 */
[----:B0-----:R-:W3:Y:S04]  /*0320*/  @P1 LDG.E R6, desc[UR6][R6.64] ;  /* 0x0000000606061981 */ /* 0x001ee8000c1e1900 */
[----:B------:R-:W3:Y:S01]  /*0330*/  @P1 LDG.E R5, desc[UR6][R4.64] ;  /* 0x0000000604051981 */ /* 0x000ee2000c1e1900 */
[----:B------:R-:W-:Y:S02]  /*0340*/  @!P1 IMAD.MOV.U32 R13, RZ, RZ, R18 ;  /* 0x000000ffff0d9224 */ /* 0x000fe400078e0012 */
[----:B--2---:R-:W-:Y:S02]  /*0350*/  IMAD.IADD R10, R10, 0x1, -R3 ;  /* 0x000000010a0a7824 */ /* 0x004fe400078e0a03 */
[----:B------:R-:W-:Y:S01]  /*0360*/  IMAD.IADD R11, R3, 0x1, R11 ;  /* 0x00000001030b7824 */ /* 0x000fe200078e020b */
[----:B---3--:R-:W-:-:S04]  /*0370*/  @P1 FSETP.GT.AND P2, PT, R6, R5, PT ;  /* 0x000000050600120b */ /* 0x008fc80003f44000 */
[-C--:B------:R-:W-:Y:S02]  /*0380*/  @P1 SEL R13, R14, R9.reuse, P2 ;  /* 0x000000090e0d1207 */ /* 0x080fe40001000000 */
[----:B------:R-:W-:Y:S02]  /*0390*/  IADD3 R14, PT, PT, R3, R14, RZ ;  /* 0x0000000e030e7210 */ /* 0x000fe40007ffe0ff */
[----:B------:R-:W-:Y:S01]  /*03a0*/  LEA R16, R13, UR4, 0x2 ;  /* 0x000000040d107c11 */ /* 0x000fe2000f8e10ff */
[----:B------:R-:W-:Y:S01]  /*03b0*/  @!P1 IMAD.MOV.U32 R13, RZ, RZ, R19 ;  /* 0x000000ffff0d9224 */ /* 0x000fe200078e0013 */
[C---:B------:R-:W-:Y:S01]  /*03c0*/  IADD3 R9, PT, PT, R3.reuse, R9, RZ ;  /* 0x0000000903097210 */ /* 0x040fe20007ffe0ff */
[--C-:B------:R-:W-:Y:S01]  /*03d0*/  @P1 IMAD.MOV.U32 R13, RZ, RZ, R12.reuse ;  /* 0x000000ffff0d1224 */ /* 0x100fe200078e000c */
[----:B------:R-:W-:Y:S01]  /*03e0*/  ISETP.GT.AND P1, PT, R14, R17, PT ;  /* 0x000000110e00720c */ /* 0x000fe20003f24270 */
[----:B------:R-:W-:Y:S01]  /*03f0*/  IMAD R12, R3, 0x4, R12 ;  /* 0x00000004030c7824 */ /* 0x000fe200078e020c */
[----:B------:R-:W0:Y:S04]  /*0400*/  LDS R16, [R16] ;  /* 0x0000000010107984 */ /* 0x000e280000000800 */
[----:B0-----:R1:W-:Y:S07]  /*0410*/  STS [R13], R16 ;  /* 0x000000100d007388 */ /* 0x0013ee0000000800 */
[----:B------:R-:W-:Y:S05]  /*0420*/  @!P1 BRA `(.L_x_69) ;  /* 0xfffffffc00989947 */ /* 0x000fea000383ffff */
.L_x_68:
[----:B------:R-:W-:Y:S01]  /*0430*/  SHF.R.S32.HI R2, RZ, 0x1, R2 ;  /* 0x00000001ff027819 */ /* 0x000fe20000011402 */
[----:B------:R-:W-:Y:S01]  /*0440*/  @!P0 VIADD R2, R17, 0x1 ;  /* 0x0000000111028836 */ /* 0x000fe20000000000 */
[----:B------:R-:W-:Y:S05]  /*0450*/  WARPSYNC.ALL ;  /* 0x0000000000007948 */ /* 0x000fea0003800000 */
[----:B------:R-:W-:Y:S01]  /*0460*/  BAR.SYNC.DEFER_BLOCKING 0x0 ;  /* 0x0000000000007b1d */ /* 0x000fe20000010000 */
[----:B------:R-:W-:-:S13]  /*0470*/  ISETP.NE.AND P0, PT, R2, 0x1, PT ;  /* 0x000000010200780c */ /* 0x000fda0003f05270 */
[----:B------:R-:W-:Y:S05]  /*0480*/  @P0 BRA `(.L_x_70) ;  /* 0xfffffffc004c0947 */ /* 0x000fea000383ffff */
.L_x_67:
[----:B------:R-:W3:Y:S01]  /*0490*/  S2UR UR5, SR_CgaCtaId ;  /* 0x00000000000579c3 */ /* 0x000ee20000008800 */
[----:B------:R-:W-:-:S07]  /*04a0*/  UMOV UR4, 0x400 ;  /* 0x0000040000047882 */ /* 0x000fce0000000000 */
[----:B------:R-:W4:Y:S08]  /*04b0*/  LDC.64 R4, c[0x0][0x388] ;  /* 0x0000e200ff047b82 */ /* 0x000f300000000a00 */
[----:B--2---:R-:W0:Y:S01]  /*04c0*/  LDC.64 R2, c[0x0][0x398] ;  /* 0x0000e600ff027b82 */ /* 0x004e220000000a00 */
[----:B---3--:R-:W-:Y:S01]  /*04d0*/  ULEA UR4, UR5, UR4, 0x18 ;  /* 0x0000000405047291 */ /* 0x008fe2000f8ec0ff */
[----:B------:R-:W2:Y:S08]  /*04e0*/  LDCU UR5, c[0x0][0x3a0] ;  /* 0x00007400ff0577ac */ /* 0x000eb00008000800 */
[----:B------:R-:W4:Y:S04]  /*04f0*/  LDS R15, [UR4] ;  /* 0x00000004ff0f7984 */ /* 0x000f280008000800 */
[----:B0-----:R-:W3:Y:S01]  /*0500*/  LDG.E R9, desc[UR6][R2.64] ;  /* 0x0000000602097981 */ /* 0x001ee2000c1e1900 */
[----:B----4-:R-:W-:-:S06]  /*0510*/  IMAD.WIDE R6, R15, 0x4, R4 ;  /* 0x000000040f067825 */ /* 0x010fcc00078e0204 */
[----:B------:R-:W3:Y:S01]  /*0520*/  LDG.E R6, desc[UR6][R6.64] ;  /* 0x0000000606067981 */ /* 0x000ee2000c1e1900 */
[C---:B--2---:R-:W-:Y:S01]  /*0530*/  ISETP.GE.AND P0, PT, R0.reuse, UR5, PT ;  /* 0x0000000500007c0c */ /* 0x044fe2000bf06270 */
[----:B------:R-:W-:Y:S01]  /*0540*/  BSSY.RECONVERGENT B0, `(.L_x_71) ;  /* 0x000000f000007945 */ /* 0x000fe20003800200 */
[----:B------:R-:W-:Y:S02]  /*0550*/  ISETP.NE.AND P1, PT, R0, RZ, PT ;  /* 0x000000ff0000720c */ /* 0x000fe40003f25270 */
[----:B---3--:R-:W-:-:S13]  /*0560*/  FSETP.LEU.OR P0, PT, R6, R9, P0 ;  /* 0x000000090600720b */ /* 0x008fda000070b400 */
[----:B------:R-:W-:Y:S05]  /*0570*/  @P0 BRA `(.L_x_72) ;  /* 0x00000000002c0947 */ /* 0x000fea0003800000 */
[----:B------:R-:W0:Y:S08]  /*0580*/  LDC R17, c[0x0][0x360] ;  /* 0x0000d800ff117b82 */ /* 0x000e300000000800 */
[----:B------:R-:W2:Y:S08]  /*0590*/  LDC.64 R10, c[0x0][0x380] ;  /* 0x0000e000ff0a7b82 */ /* 0x000eb00000000a00 */
[----:B-1----:R-:W1:Y:S02]  /*05a0*/  LDC.64 R12, c[0x0][0x390] ;  /* 0x0000e400ff0c7b82 */ /* 0x002e640000000a00 */
.L_x_73:
[----:B---3--:R-:W-:-:S04]  /*05b0*/  IMAD R7, R15, UR5, R0 ;  /* 0x000000050f077c24 */ /* 0x008fc8000f8e0200 */
[----:B--2---:R-:W-:-:S06]  /*05c0*/  IMAD.WIDE R6, R7, 0x4, R10 ;  /* 0x0000000407067825 */ /* 0x004fcc00078e020a */
[----:B------:R-:W2:Y:S01]  /*05d0*/  LDG.E R7, desc[UR6][R6.64] ;  /* 0x0000000606077981 */ /* 0x000ea2000c1e1900 */
[----:B-1----:R-:W-:-:S04]  /*05e0*/  IMAD.WIDE R8, R0, 0x4, R12 ;  /* 0x0000000400087825 */ /* 0x002fc800078e020c */
[----:B0-----:R-:W-:-:S05]  /*05f0*/  IMAD.IADD R0, R17, 0x1, R0 ;  /* 0x0000000111007824 */ /* 0x001fca00078e0200 */
[----:B------:R-:W-:Y:S01]  /*0600*/  ISETP.GE.AND P0, PT, R0, UR5, PT ;  /* 0x0000000500007c0c */ /* 0x000fe2000bf06270 */
[----:B--2---:R3:W-:-:S12]  /*0610*/  STG.E desc[UR6][R8.64], R7 ;  /* 0x0000000708007986 */ /* 0x0047d8000c101906 */
[----:B------:R-:W-:Y:S05]  /*0620*/  @!P0 BRA `(.L_x_73) ;  /* 0xfffffffc00e08947 */ /* 0x000fea000383ffff */
.L_x_72:
[----:B------:R-:W-:Y:S05]  /*0630*/  BSYNC.RECONVERGENT B0 ;  /* 0x0000000000007941 */ /* 0x000fea0003800200 */
.L_x_71:
[----:B------:R-:W-:Y:S06]  /*0640*/  BAR.SYNC.DEFER_BLOCKING 0x0 ;  /* 0x0000000000007b1d */ /* 0x000fec0000010000 */
[----:B------:R-:W-:Y:S05]  /*0650*/  @P1 EXIT ;  /* 0x000000000000194d */ /* 0x000fea0003800000 */
[----:B---3--:R-:W0:Y:S04]  /*0660*/  LDS R7, [UR4] ;  /* 0x00000004ff077984 */ /* 0x008e280008000800 */
[----:B------:R-:W2:Y:S01]  /*0670*/  LDG.E R0, desc[UR6][R2.64] ;  /* 0x0000000602007981 */ /* 0x000ea2000c1e1900 */
[----:B0-----:R-:W-:-:S06]  /*0680*/  IMAD.WIDE R4, R7, 0x4, R4 ;  /* 0x0000000407047825 */ /* 0x001fcc00078e0204 */
[----:B------:R-:W2:Y:S02]  /*0690*/  LDG.E R5, desc[UR6][R4.64] ;  /* 0x0000000604057981 */ /* 0x000ea4000c1e1900 */
[----:B--2---:R-:W-:-:S13]  /*06a0*/  FSETP.GT.AND P0, PT, R5, R0, PT ;  /* 0x000000000500720b */ /* 0x004fda0003f04000 */
[----:B------:R-:W-:Y:S05]  /*06b0*/  @!P0 EXIT ;  /* 0x000000000000894d */ /* 0x000fea0003800000 */
[----:B------:R-:W-:Y:S01]  /*06c0*/  STG.E desc[UR6][R2.64], R5 ;  /* 0x0000000502007986 */ /* 0x000fe2000c101906 */
[----:B------:R-:W-:Y:S05]  /*06d0*/  EXIT ;  /* 0x000000000000794d */ /* 0x000fea0003800000 */
.L_x_74:
        /* <DEDUP_REMOVED lines=10> */
.L_x_79:


//--------------------- .nv.global.init           --------------------------
	.section	.nv.global.init,"aw",@progbits
	.align	4
.nv.global.init:
	.type		mrg32k3aM1SubSeq,@object
	.size		mrg32k3aM1SubSeq,(mrg32k3aM2SubSeq - mrg32k3aM1SubSeq)
mrg32k3aM1SubSeq:
        /*0000*/ 	.byte	0x0b, 0xcc, 0xee, 0x04, 0x73, 0x29, 0x8b, 0x6f, 0xf6, 0x53, 0x03, 0xf6, 0x23, 0xf6, 0xea, 0xda
        /* <DEDUP_REMOVED lines=125> */
	.type		mrg32k3aM2SubSeq,@object
	.size		mrg32k3aM2SubSeq,(mrg32k3aM1 - mrg32k3aM2SubSeq)
mrg32k3aM2SubSeq:
        /* <DEDUP_REMOVED lines=126> */
	.type		mrg32k3aM1,@object
	.size		mrg32k3aM1,(mrg32k3aM1Seq - mrg32k3aM1)
mrg32k3aM1:
        /* <DEDUP_REMOVED lines=144> */
	.type		mrg32k3aM1Seq,@object
	.size		mrg32k3aM1Seq,(mrg32k3aM2 - mrg32k3aM1Seq)
mrg32k3aM1Seq:
        /* <DEDUP_REMOVED lines=144> */
	.type		mrg32k3aM2,@object
	.size		mrg32k3aM2,(mrg32k3aM2Seq - mrg32k3aM2)
mrg32k3aM2:
        /* <DEDUP_REMOVED lines=144> */
	.type		mrg32k3aM2Seq,@object
	.size		mrg32k3aM2Seq,(precalc_xorwow_matrix - mrg32k3aM2Seq)
mrg32k3aM2Seq:
        /* <DEDUP_REMOVED lines=144> */
	.type		precalc_xorwow_matrix,@object
	.size		precalc_xorwow_matrix,(precalc_xorwow_offset_matrix - precalc_xorwow_matrix)
precalc_xorwow_matrix:
        /* <DEDUP_REMOVED lines=6400> */
	.type		precalc_xorwow_offset_matrix,@object
	.size		precalc_xorwow_offset_matrix,(.L_1 - precalc_xorwow_offset_matrix)
precalc_xorwow_offset_matrix:
        /* <DEDUP_REMOVED lines=6400> */
.L_1:


//--------------------- .nv.shared._Z15update_particlePfS_S_S_S_jS_fffi --------------------------
	.section	.nv.shared._Z15update_particlePfS_S_S_S_jS_fffi,"aw",@nobits
	.sectionflags	@""
	.align	16
	.zero		1024


//--------------------- .nv.shared.reserved.0     --------------------------
	.section	.nv.shared.reserved.0,"aw",@nobits
	.weak		__nv_reservedSMEM_offset_0_alias
	.size		__nv_reservedSMEM_offset_0_alias, 0, 64
	.other		__nv_reservedSMEM_offset_0_alias,@"STO_CUDA_RESERVED_SHARED STV_DEFAULT"
__nv_reservedSMEM_offset_0_alias:
	.zero		0
	.zero		64


//--------------------- .nv.shared._Z15init_populationPfS_S_S_S_jS_S_ii --------------------------
	.section	.nv.shared._Z15init_populationPfS_S_S_S_jS_S_ii,"aw",@nobits
	.sectionflags	@""
	.align	16
	.zero		1024


//--------------------- .nv.shared._Z15get_global_bestPfS_S_S_ii --------------------------
	.section	.nv.shared._Z15get_global_bestPfS_S_S_ii,"aw",@nobits
	.sectionflags	@""
	.align	16
	.zero		1024


//--------------------- .nv.constant0._Z15update_particlePfS_S_S_S_jS_fffi --------------------------
	.section	.nv.constant0._Z15update_particlePfS_S_S_S_jS_fffi,"a",@progbits
	.sectionflags	@""
	.align	4
.nv.constant0._Z15update_particlePfS_S_S_S_jS_fffi:
	.zero		968


//--------------------- .nv.constant0._Z15init_populationPfS_S_S_S_jS_S_ii --------------------------
	.section	.nv.constant0._Z15init_populationPfS_S_S_S_jS_S_ii,"a",@progbits
	.sectionflags	@""
	.align	4
.nv.constant0._Z15init_populationPfS_S_S_S_jS_S_ii:
	.zero		968


//--------------------- .nv.constant0._Z15get_global_bestPfS_S_S_ii --------------------------
	.section	.nv.constant0._Z15get_global_bestPfS_S_S_ii,"a",@progbits
	.sectionflags	@""
	.align	4
.nv.constant0._Z15get_global_bestPfS_S_S_ii:
	.zero		936


//--------------------- SYMBOLS --------------------------

	.type		.nv.reservedSmem.offset0,@object
	.size		.nv.reservedSmem.offset0,0x4
	.type		.nv.reservedSmem.cap,@object
	.size		.nv.reservedSmem.cap,0x4
